//
// Generated by NVIDIA NVVM Compiler
//
// Compiler Build ID: CL-36424714
// Cuda compilation tools, release 13.0, V13.0.88
// Based on NVVM 20.0.0
//

.version 9.0
.target sm_100
.address_size 64

	// .globl	_Z21markBoxObstacleKernelPhiiidddddddddh
.global .align 1 .b8 _ZN34_INTERNAL_8092adc6_4_k_cu_08e556554cuda3std3__45__cpo5beginE[1];
.global .align 1 .b8 _ZN34_INTERNAL_8092adc6_4_k_cu_08e556554cuda3std3__45__cpo3endE[1];
.global .align 1 .b8 _ZN34_INTERNAL_8092adc6_4_k_cu_08e556554cuda3std3__45__cpo6cbeginE[1];
.global .align 1 .b8 _ZN34_INTERNAL_8092adc6_4_k_cu_08e556554cuda3std3__45__cpo4cendE[1];
.global .align 1 .b8 _ZN34_INTERNAL_8092adc6_4_k_cu_08e556554cuda3std3__45__cpo6rbeginE[1];
.global .align 1 .b8 _ZN34_INTERNAL_8092adc6_4_k_cu_08e556554cuda3std3__45__cpo4rendE[1];
.global .align 1 .b8 _ZN34_INTERNAL_8092adc6_4_k_cu_08e556554cuda3std3__45__cpo7crbeginE[1];
.global .align 1 .b8 _ZN34_INTERNAL_8092adc6_4_k_cu_08e556554cuda3std3__45__cpo5crendE[1];
.global .align 1 .b8 _ZN34_INTERNAL_8092adc6_4_k_cu_08e556554cuda3std3__436_GLOBAL__N__8092adc6_4_k_cu_08e556556ignoreE[1];
.global .align 1 .b8 _ZN34_INTERNAL_8092adc6_4_k_cu_08e556554cuda3std3__419piecewise_constructE[1];
.global .align 1 .b8 _ZN34_INTERNAL_8092adc6_4_k_cu_08e556554cuda3std3__48in_placeE[1];
.global .align 1 .b8 _ZN34_INTERNAL_8092adc6_4_k_cu_08e556554cuda3std3__420unreachable_sentinelE[1];
.global .align 1 .b8 _ZN34_INTERNAL_8092adc6_4_k_cu_08e556554cuda3std3__47nulloptE[1];
.global .align 1 .b8 _ZN34_INTERNAL_8092adc6_4_k_cu_08e556554cuda3std3__48unexpectE[1];
.global .align 1 .b8 _ZN34_INTERNAL_8092adc6_4_k_cu_08e556554cuda3std6ranges3__45__cpo4swapE[1];
.global .align 1 .b8 _ZN34_INTERNAL_8092adc6_4_k_cu_08e556554cuda3std6ranges3__45__cpo9iter_moveE[1];
.global .align 1 .b8 _ZN34_INTERNAL_8092adc6_4_k_cu_08e556554cuda3std6ranges3__45__cpo5beginE[1];
.global .align 1 .b8 _ZN34_INTERNAL_8092adc6_4_k_cu_08e556554cuda3std6ranges3__45__cpo3endE[1];
.global .align 1 .b8 _ZN34_INTERNAL_8092adc6_4_k_cu_08e556554cuda3std6ranges3__45__cpo6cbeginE[1];
.global .align 1 .b8 _ZN34_INTERNAL_8092adc6_4_k_cu_08e556554cuda3std6ranges3__45__cpo4cendE[1];
.global .align 1 .b8 _ZN34_INTERNAL_8092adc6_4_k_cu_08e556554cuda3std6ranges3__45__cpo7advanceE[1];
.global .align 1 .b8 _ZN34_INTERNAL_8092adc6_4_k_cu_08e556554cuda3std6ranges3__45__cpo9iter_swapE[1];
.global .align 1 .b8 _ZN34_INTERNAL_8092adc6_4_k_cu_08e556554cuda3std6ranges3__45__cpo4nextE[1];
.global .align 1 .b8 _ZN34_INTERNAL_8092adc6_4_k_cu_08e556554cuda3std6ranges3__45__cpo4prevE[1];
.global .align 1 .b8 _ZN34_INTERNAL_8092adc6_4_k_cu_08e556554cuda3std6ranges3__45__cpo4dataE[1];
.global .align 1 .b8 _ZN34_INTERNAL_8092adc6_4_k_cu_08e556554cuda3std6ranges3__45__cpo5cdataE[1];
.global .align 1 .b8 _ZN34_INTERNAL_8092adc6_4_k_cu_08e556554cuda3std6ranges3__45__cpo4sizeE[1];
.global .align 1 .b8 _ZN34_INTERNAL_8092adc6_4_k_cu_08e556554cuda3std6ranges3__45__cpo5ssizeE[1];
.global .align 1 .b8 _ZN34_INTERNAL_8092adc6_4_k_cu_08e556554cuda3std6ranges3__45__cpo8distanceE[1];
.global .align 1 .b8 _ZN34_INTERNAL_8092adc6_4_k_cu_08e556556thrust24THRUST_300001_SM_1000_NS8cuda_cub3parE[1];
.global .align 1 .b8 _ZN34_INTERNAL_8092adc6_4_k_cu_08e556556thrust24THRUST_300001_SM_1000_NS8cuda_cub10par_nosyncE[1];
.global .align 1 .b8 _ZN34_INTERNAL_8092adc6_4_k_cu_08e556556thrust24THRUST_300001_SM_1000_NS6system6detail10sequential3seqE[1];
.global .align 1 .b8 _ZN34_INTERNAL_8092adc6_4_k_cu_08e556556thrust24THRUST_300001_SM_1000_NS6system3cpp3parE[1];
.global .align 1 .b8 _ZN34_INTERNAL_8092adc6_4_k_cu_08e556556thrust24THRUST_300001_SM_1000_NS12placeholders2_1E[1];
.global .align 1 .b8 _ZN34_INTERNAL_8092adc6_4_k_cu_08e556556thrust24THRUST_300001_SM_1000_NS12placeholders2_2E[1];
.global .align 1 .b8 _ZN34_INTERNAL_8092adc6_4_k_cu_08e556556thrust24THRUST_300001_SM_1000_NS12placeholders2_3E[1];
.global .align 1 .b8 _ZN34_INTERNAL_8092adc6_4_k_cu_08e556556thrust24THRUST_300001_SM_1000_NS12placeholders2_4E[1];
.global .align 1 .b8 _ZN34_INTERNAL_8092adc6_4_k_cu_08e556556thrust24THRUST_300001_SM_1000_NS12placeholders2_5E[1];
.global .align 1 .b8 _ZN34_INTERNAL_8092adc6_4_k_cu_08e556556thrust24THRUST_300001_SM_1000_NS12placeholders2_6E[1];
.global .align 1 .b8 _ZN34_INTERNAL_8092adc6_4_k_cu_08e556556thrust24THRUST_300001_SM_1000_NS12placeholders2_7E[1];
.global .align 1 .b8 _ZN34_INTERNAL_8092adc6_4_k_cu_08e556556thrust24THRUST_300001_SM_1000_NS12placeholders2_8E[1];
.global .align 1 .b8 _ZN34_INTERNAL_8092adc6_4_k_cu_08e556556thrust24THRUST_300001_SM_1000_NS12placeholders2_9E[1];
.global .align 1 .b8 _ZN34_INTERNAL_8092adc6_4_k_cu_08e556556thrust24THRUST_300001_SM_1000_NS12placeholders3_10E[1];
.global .align 1 .b8 _ZN34_INTERNAL_8092adc6_4_k_cu_08e556556thrust24THRUST_300001_SM_1000_NS3seqE[1];
.global .align 1 .b8 _ZN34_INTERNAL_8092adc6_4_k_cu_08e556556thrust24THRUST_300001_SM_1000_NS6deviceE[1];

.visible .entry _Z21markBoxObstacleKernelPhiiidddddddddh(
	.param .u64 .ptr .align 1 _Z21markBoxObstacleKernelPhiiidddddddddh_param_0,
	.param .u32 _Z21markBoxObstacleKernelPhiiidddddddddh_param_1,
	.param .u32 _Z21markBoxObstacleKernelPhiiidddddddddh_param_2,
	.param .u32 _Z21markBoxObstacleKernelPhiiidddddddddh_param_3,
	.param .f64 _Z21markBoxObstacleKernelPhiiidddddddddh_param_4,
	.param .f64 _Z21markBoxObstacleKernelPhiiidddddddddh_param_5,
	.param .f64 _Z21markBoxObstacleKernelPhiiidddddddddh_param_6,
	.param .f64 _Z21markBoxObstacleKernelPhiiidddddddddh_param_7,
	.param .f64 _Z21markBoxObstacleKernelPhiiidddddddddh_param_8,
	.param .f64 _Z21markBoxObstacleKernelPhiiidddddddddh_param_9,
	.param .f64 _Z21markBoxObstacleKernelPhiiidddddddddh_param_10,
	.param .f64 _Z21markBoxObstacleKernelPhiiidddddddddh_param_11,
	.param .f64 _Z21markBoxObstacleKernelPhiiidddddddddh_param_12,
	.param .u8 _Z21markBoxObstacleKernelPhiiidddddddddh_param_13
)
{
	.reg .pred 	%p<21>;
	.reg .b16 	%rs<2>;
	.reg .b32 	%r<20>;
	.reg .b64 	%rd<6>;
	.reg .b64 	%fd<32>;

	ld.param.u32 	%r4, [_Z21markBoxObstacleKernelPhiiidddddddddh_param_1];
	ld.param.u32 	%r6, [_Z21markBoxObstacleKernelPhiiidddddddddh_param_2];
	ld.param.u32 	%r7, [_Z21markBoxObstacleKernelPhiiidddddddddh_param_3];
	ld.param.f64 	%fd6, [_Z21markBoxObstacleKernelPhiiidddddddddh_param_4];
	ld.param.f64 	%fd7, [_Z21markBoxObstacleKernelPhiiidddddddddh_param_5];
	ld.param.f64 	%fd9, [_Z21markBoxObstacleKernelPhiiidddddddddh_param_7];
	ld.param.f64 	%fd10, [_Z21markBoxObstacleKernelPhiiidddddddddh_param_8];
	ld.param.f64 	%fd11, [_Z21markBoxObstacleKernelPhiiidddddddddh_param_9];
	ld.param.f64 	%fd12, [_Z21markBoxObstacleKernelPhiiidddddddddh_param_10];
	ld.param.f64 	%fd13, [_Z21markBoxObstacleKernelPhiiidddddddddh_param_11];
	ld.param.f64 	%fd14, [_Z21markBoxObstacleKernelPhiiidddddddddh_param_12];
	ld.param.u8 	%rs1, [_Z21markBoxObstacleKernelPhiiidddddddddh_param_13];
	mov.u32 	%r8, %ctaid.x;
	mov.u32 	%r9, %ntid.x;
	mov.u32 	%r10, %tid.x;
	mad.lo.s32 	%r1, %r8, %r9, %r10;
	mov.u32 	%r11, %ctaid.y;
	mov.u32 	%r12, %ntid.y;
	mov.u32 	%r13, %tid.y;
	mad.lo.s32 	%r14, %r11, %r12, %r13;
	mov.u32 	%r15, %ctaid.z;
	mov.u32 	%r16, %ntid.z;
	mov.u32 	%r17, %tid.z;
	mad.lo.s32 	%r3, %r15, %r16, %r17;
	setp.ge.s32 	%p3, %r1, %r4;
	setp.ge.s32 	%p4, %r14, %r6;
	or.pred  	%p5, %p3, %p4;
	setp.ge.s32 	%p6, %r3, %r7;
	or.pred  	%p7, %p5, %p6;
	@%p7 bra 	$L__BB0_5;
	ld.param.f64 	%fd31, [_Z21markBoxObstacleKernelPhiiidddddddddh_param_6];
	cvt.rn.f64.s32 	%fd15, %r1;
	mul.f64 	%fd16, %fd6, %fd15;
	cvt.rn.f64.u32 	%fd17, %r14;
	mul.f64 	%fd1, %fd6, %fd17;
	mul.f64 	%fd18, %fd11, 0d3FE0000000000000;
	sub.f64 	%fd19, %fd31, %fd18;
	sub.f64 	%fd20, %fd19, %fd14;
	add.f64 	%fd21, %fd31, %fd18;
	add.f64 	%fd22, %fd21, %fd14;
	mul.f64 	%fd23, %fd12, 0d3FE0000000000000;
	sub.f64 	%fd24, %fd9, %fd23;
	sub.f64 	%fd2, %fd24, %fd14;
	add.f64 	%fd25, %fd9, %fd23;
	add.f64 	%fd3, %fd25, %fd14;
	mul.f64 	%fd26, %fd13, 0d3FE0000000000000;
	sub.f64 	%fd27, %fd10, %fd26;
	sub.f64 	%fd4, %fd27, %fd14;
	add.f64 	%fd28, %fd10, %fd26;
	add.f64 	%fd5, %fd14, %fd28;
	setp.ltu.f64 	%p9, %fd16, %fd20;
	setp.gtu.f64 	%p10, %fd16, %fd22;
	mov.pred 	%p20, 0;
	or.pred  	%p11, %p9, %p10;
	@%p11 bra 	$L__BB0_3;
	setp.ge.f64 	%p20, %fd1, %fd2;
$L__BB0_3:
	cvt.rn.f64.u32 	%fd29, %r3;
	mul.f64 	%fd30, %fd7, %fd29;
	setp.le.f64 	%p12, %fd1, %fd3;
	and.pred  	%p13, %p20, %p12;
	setp.ge.f64 	%p14, %fd30, %fd4;
	setp.le.f64 	%p15, %fd30, %fd5;
	and.pred  	%p16, %p14, %p15;
	and.pred  	%p18, %p13, %p16;
	not.pred 	%p19, %p18;
	@%p19 bra 	$L__BB0_5;
	ld.param.u64 	%rd5, [_Z21markBoxObstacleKernelPhiiidddddddddh_param_0];
	mad.lo.s32 	%r18, %r6, %r3, %r14;
	mad.lo.s32 	%r19, %r18, %r4, %r1;
	cvt.s64.s32 	%rd2, %r19;
	cvta.to.global.u64 	%rd3, %rd5;
	add.s64 	%rd4, %rd3, %rd2;
	st.global.u8 	[%rd4], %rs1;
$L__BB0_5:
	ret;

}
	// .globl	_Z26markCylinderObstacleKernelPhiiiddddddddh
.visible .entry _Z26markCylinderObstacleKernelPhiiiddddddddh(
	.param .u64 .ptr .align 1 _Z26markCylinderObstacleKernelPhiiiddddddddh_param_0,
	.param .u32 _Z26markCylinderObstacleKernelPhiiiddddddddh_param_1,
	.param .u32 _Z26markCylinderObstacleKernelPhiiiddddddddh_param_2,
	.param .u32 _Z26markCylinderObstacleKernelPhiiiddddddddh_param_3,
	.param .f64 _Z26markCylinderObstacleKernelPhiiiddddddddh_param_4,
	.param .f64 _Z26markCylinderObstacleKernelPhiiiddddddddh_param_5,
	.param .f64 _Z26markCylinderObstacleKernelPhiiiddddddddh_param_6,
	.param .f64 _Z26markCylinderObstacleKernelPhiiiddddddddh_param_7,
	.param .f64 _Z26markCylinderObstacleKernelPhiiiddddddddh_param_8,
	.param .f64 _Z26markCylinderObstacleKernelPhiiiddddddddh_param_9,
	.param .f64 _Z26markCylinderObstacleKernelPhiiiddddddddh_param_10,
	.param .f64 _Z26markCylinderObstacleKernelPhiiiddddddddh_param_11,
	.param .u8 _Z26markCylinderObstacleKernelPhiiiddddddddh_param_12
)
{
	.reg .pred 	%p<11>;
	.reg .b16 	%rs<2>;
	.reg .b32 	%r<20>;
	.reg .b64 	%rd<5>;
	.reg .b64 	%fd<26>;

	ld.param.u64 	%rd1, [_Z26markCylinderObstacleKernelPhiiiddddddddh_param_0];
	ld.param.u32 	%r4, [_Z26markCylinderObstacleKernelPhiiiddddddddh_param_1];
	ld.param.u32 	%r6, [_Z26markCylinderObstacleKernelPhiiiddddddddh_param_2];
	ld.param.u32 	%r7, [_Z26markCylinderObstacleKernelPhiiiddddddddh_param_3];
	ld.param.f64 	%fd1, [_Z26markCylinderObstacleKernelPhiiiddddddddh_param_4];
	ld.param.f64 	%fd2, [_Z26markCylinderObstacleKernelPhiiiddddddddh_param_5];
	ld.param.f64 	%fd3, [_Z26markCylinderObstacleKernelPhiiiddddddddh_param_6];
	ld.param.f64 	%fd4, [_Z26markCylinderObstacleKernelPhiiiddddddddh_param_7];
	ld.param.f64 	%fd5, [_Z26markCylinderObstacleKernelPhiiiddddddddh_param_8];
	ld.param.f64 	%fd6, [_Z26markCylinderObstacleKernelPhiiiddddddddh_param_9];
	ld.param.f64 	%fd7, [_Z26markCylinderObstacleKernelPhiiiddddddddh_param_10];
	ld.param.f64 	%fd8, [_Z26markCylinderObstacleKernelPhiiiddddddddh_param_11];
	ld.param.u8 	%rs1, [_Z26markCylinderObstacleKernelPhiiiddddddddh_param_12];
	mov.u32 	%r8, %ctaid.x;
	mov.u32 	%r9, %ntid.x;
	mov.u32 	%r10, %tid.x;
	mad.lo.s32 	%r1, %r8, %r9, %r10;
	mov.u32 	%r11, %ctaid.y;
	mov.u32 	%r12, %ntid.y;
	mov.u32 	%r13, %tid.y;
	mad.lo.s32 	%r14, %r11, %r12, %r13;
	mov.u32 	%r15, %ctaid.z;
	mov.u32 	%r16, %ntid.z;
	mov.u32 	%r17, %tid.z;
	mad.lo.s32 	%r3, %r15, %r16, %r17;
	setp.ge.s32 	%p1, %r1, %r4;
	setp.ge.s32 	%p2, %r14, %r6;
	or.pred  	%p3, %p1, %p2;
	setp.ge.s32 	%p4, %r3, %r7;
	or.pred  	%p5, %p3, %p4;
	@%p5 bra 	$L__BB1_3;
	cvt.rn.f64.s32 	%fd9, %r1;
	mul.f64 	%fd10, %fd1, %fd9;
	cvt.rn.f64.u32 	%fd11, %r14;
	mul.f64 	%fd12, %fd1, %fd11;
	cvt.rn.f64.u32 	%fd13, %r3;
	mul.f64 	%fd14, %fd2, %fd13;
	sub.f64 	%fd15, %fd10, %fd3;
	sub.f64 	%fd16, %fd12, %fd4;
	mul.f64 	%fd17, %fd16, %fd16;
	fma.rn.f64 	%fd18, %fd15, %fd15, %fd17;
	add.f64 	%fd19, %fd6, %fd8;
	mul.f64 	%fd20, %fd19, %fd19;
	mul.f64 	%fd21, %fd7, 0d3FE0000000000000;
	sub.f64 	%fd22, %fd5, %fd21;
	sub.f64 	%fd23, %fd22, %fd8;
	add.f64 	%fd24, %fd5, %fd21;
	add.f64 	%fd25, %fd8, %fd24;
	setp.gtu.f64 	%p6, %fd18, %fd20;
	setp.ltu.f64 	%p7, %fd14, %fd23;
	setp.gtu.f64 	%p8, %fd14, %fd25;
	or.pred  	%p9, %p6, %p8;
	or.pred  	%p10, %p9, %p7;
	@%p10 bra 	$L__BB1_3;
	mad.lo.s32 	%r18, %r6, %r3, %r14;
	mad.lo.s32 	%r19, %r18, %r4, %r1;
	cvt.s64.s32 	%rd2, %r19;
	cvta.to.global.u64 	%rd3, %rd1;
	add.s64 	%rd4, %rd3, %rd2;
	st.global.u8 	[%rd4], %rs1;
$L__BB1_3:
	ret;

}
	// .globl	_Z24markSphereObstacleKernelPhiiidddddddh
.visible .entry _Z24markSphereObstacleKernelPhiiidddddddh(
	.param .u64 .ptr .align 1 _Z24markSphereObstacleKernelPhiiidddddddh_param_0,
	.param .u32 _Z24markSphereObstacleKernelPhiiidddddddh_param_1,
	.param .u32 _Z24markSphereObstacleKernelPhiiidddddddh_param_2,
	.param .u32 _Z24markSphereObstacleKernelPhiiidddddddh_param_3,
	.param .f64 _Z24markSphereObstacleKernelPhiiidddddddh_param_4,
	.param .f64 _Z24markSphereObstacleKernelPhiiidddddddh_param_5,
	.param .f64 _Z24markSphereObstacleKernelPhiiidddddddh_param_6,
	.param .f64 _Z24markSphereObstacleKernelPhiiidddddddh_param_7,
	.param .f64 _Z24markSphereObstacleKernelPhiiidddddddh_param_8,
	.param .f64 _Z24markSphereObstacleKernelPhiiidddddddh_param_9,
	.param .f64 _Z24markSphereObstacleKernelPhiiidddddddh_param_10,
	.param .u8 _Z24markSphereObstacleKernelPhiiidddddddh_param_11
)
{
	.reg .pred 	%p<7>;
	.reg .b16 	%rs<2>;
	.reg .b32 	%r<20>;
	.reg .b64 	%rd<5>;
	.reg .b64 	%fd<22>;

	ld.param.u64 	%rd1, [_Z24markSphereObstacleKernelPhiiidddddddh_param_0];
	ld.param.u32 	%r4, [_Z24markSphereObstacleKernelPhiiidddddddh_param_1];
	ld.param.u32 	%r6, [_Z24markSphereObstacleKernelPhiiidddddddh_param_2];
	ld.param.u32 	%r7, [_Z24markSphereObstacleKernelPhiiidddddddh_param_3];
	ld.param.f64 	%fd1, [_Z24markSphereObstacleKernelPhiiidddddddh_param_4];
	ld.param.f64 	%fd2, [_Z24markSphereObstacleKernelPhiiidddddddh_param_5];
	ld.param.f64 	%fd3, [_Z24markSphereObstacleKernelPhiiidddddddh_param_6];
	ld.param.f64 	%fd4, [_Z24markSphereObstacleKernelPhiiidddddddh_param_7];
	ld.param.f64 	%fd5, [_Z24markSphereObstacleKernelPhiiidddddddh_param_8];
	ld.param.f64 	%fd6, [_Z24markSphereObstacleKernelPhiiidddddddh_param_9];
	ld.param.f64 	%fd7, [_Z24markSphereObstacleKernelPhiiidddddddh_param_10];
	ld.param.u8 	%rs1, [_Z24markSphereObstacleKernelPhiiidddddddh_param_11];
	mov.u32 	%r8, %ctaid.x;
	mov.u32 	%r9, %ntid.x;
	mov.u32 	%r10, %tid.x;
	mad.lo.s32 	%r1, %r8, %r9, %r10;
	mov.u32 	%r11, %ctaid.y;
	mov.u32 	%r12, %ntid.y;
	mov.u32 	%r13, %tid.y;
	mad.lo.s32 	%r14, %r11, %r12, %r13;
	mov.u32 	%r15, %ctaid.z;
	mov.u32 	%r16, %ntid.z;
	mov.u32 	%r17, %tid.z;
	mad.lo.s32 	%r3, %r15, %r16, %r17;
	setp.ge.s32 	%p1, %r1, %r4;
	setp.ge.s32 	%p2, %r14, %r6;
	or.pred  	%p3, %p1, %p2;
	setp.ge.s32 	%p4, %r3, %r7;
	or.pred  	%p5, %p3, %p4;
	@%p5 bra 	$L__BB2_3;
	cvt.rn.f64.s32 	%fd8, %r1;
	mul.f64 	%fd9, %fd1, %fd8;
	cvt.rn.f64.u32 	%fd10, %r14;
	mul.f64 	%fd11, %fd1, %fd10;
	cvt.rn.f64.u32 	%fd12, %r3;
	mul.f64 	%fd13, %fd2, %fd12;
	sub.f64 	%fd14, %fd9, %fd3;
	sub.f64 	%fd15, %fd11, %fd4;
	sub.f64 	%fd16, %fd13, %fd5;
	mul.f64 	%fd17, %fd15, %fd15;
	fma.rn.f64 	%fd18, %fd14, %fd14, %fd17;
	fma.rn.f64 	%fd19, %fd16, %fd16, %fd18;
	add.f64 	%fd20, %fd6, %fd7;
	mul.f64 	%fd21, %fd20, %fd20;
	setp.gtu.f64 	%p6, %fd19, %fd21;
	@%p6 bra 	$L__BB2_3;
	mad.lo.s32 	%r18, %r6, %r3, %r14;
	mad.lo.s32 	%r19, %r18, %r4, %r1;
	cvt.s64.s32 	%rd2, %r19;
	cvta.to.global.u64 	%rd3, %rd1;
	add.s64 	%rd4, %rd3, %rd2;
	st.global.u8 	[%rd4], %rs1;
$L__BB2_3:
	ret;

}
	// .globl	_ZN3cub18CUB_300001_SM_10006detail11EmptyKernelIvEEvv
.visible .entry _ZN3cub18CUB_300001_SM_10006detail11EmptyKernelIvEEvv()
{


	ret;

}


// ===== COMPILED SASS (sm_100) =====

	.target	sm_100

	.elftype	@"ET_EXEC"


//--------------------- .note.nv.tkinfo           --------------------------
	.section	.note.nv.tkinfo,"",@"SHT_NOTE"
	.sectionflags	@"SHF_NOTE_NV_TKINFO"
	.tkinfo
        /*0018*/ 	.word	0x00000002
        /*0030*/ 	.string	""
        /*0030*/ 	.string	"ptxas"
        /*0030*/ 	.string	"Cuda compilation tools, release 13.0, V13.0.88"
        /*0030*/ 	.string	"Build cuda_13.0.r13.0/compiler.36424714_0"
        /*0030*/ 	.string	"-arch sm_100 -m 64 "



//--------------------- .note.nv.cuinfo           --------------------------
	.section	.note.nv.cuinfo,"",@"SHT_NOTE"
	.sectionflags	@"SHF_NOTE_NV_CUINFO"
        /*0018*/ 	.short	0x0002
        /*001a*/ 	.short	0x0064
        /*001c*/ 	.short	0x0082
	.zero		2


//--------------------- .nv.info                  --------------------------
	.section	.nv.info,"",@"SHT_CUDA_INFO"
	.align	4


	//----- nvinfo : EIATTR_REGCOUNT
	.align		4
        /*0000*/ 	.byte	0x04, 0x2f
        /*0002*/ 	.short	(.L_46 - .L_45)
	.align		4
.L_45:
        /*0004*/ 	.word	index@(_Z21markBoxObstacleKernelPhiiidddddddddh)
        /*0008*/ 	.word	0x0000001a


	//----- nvinfo : EIATTR_FRAME_SIZE
	.align		4
.L_46:
        /*000c*/ 	.byte	0x04, 0x11
        /*000e*/ 	.short	(.L_48 - .L_47)
	.align		4
.L_47:
        /*0010*/ 	.word	index@(_Z21markBoxObstacleKernelPhiiidddddddddh)
        /*0014*/ 	.word	0x00000000


	//----- nvinfo : EIATTR_REGCOUNT
	.align		4
.L_48:
        /*0018*/ 	.byte	0x04, 0x2f
        /*001a*/ 	.short	(.L_50 - .L_49)
	.align		4
.L_49:
        /*001c*/ 	.word	index@(_Z26markCylinderObstacleKernelPhiiiddddddddh)
        /*0020*/ 	.word	0x00000016


	//----- nvinfo : EIATTR_FRAME_SIZE
	.align		4
.L_50:
        /*0024*/ 	.byte	0x04, 0x11
        /*0026*/ 	.short	(.L_52 - .L_51)
	.align		4
.L_51:
        /*0028*/ 	.word	index@(_Z26markCylinderObstacleKernelPhiiiddddddddh)
        /*002c*/ 	.word	0x00000000


	//----- nvinfo : EIATTR_REGCOUNT
	.align		4
.L_52:
        /*0030*/ 	.byte	0x04, 0x2f
        /*0032*/ 	.short	(.L_54 - .L_53)
	.align		4
.L_53:
        /*0034*/ 	.word	index@(_Z24markSphereObstacleKernelPhiiidddddddh)
        /*0038*/ 	.word	0x00000018


	//----- nvinfo : EIATTR_FRAME_SIZE
	.align		4
.L_54:
        /*003c*/ 	.byte	0x04, 0x11
        /*003e*/ 	.short	(.L_56 - .L_55)
	.align		4
.L_55:
        /*0040*/ 	.word	index@(_Z24markSphereObstacleKernelPhiiidddddddh)
        /*0044*/ 	.word	0x00000000


	//----- nvinfo : EIATTR_REGCOUNT
	.align		4
.L_56:
        /*0048*/ 	.byte	0x04, 0x2f
        /*004a*/ 	.short	(.L_58 - .L_57)
	.align		4
.L_57:
        /*004c*/ 	.word	index@(_ZN3cub18CUB_300001_SM_10006detail11EmptyKernelIvEEvv)
        /*0050*/ 	.word	0x00000004


	//----- nvinfo : EIATTR_FRAME_SIZE
	.align		4
.L_58:
        /*0054*/ 	.byte	0x04, 0x11
        /*0056*/ 	.short	(.L_60 - .L_59)
	.align		4
.L_59:
        /*0058*/ 	.word	index@(_ZN3cub18CUB_300001_SM_10006detail11EmptyKernelIvEEvv)
        /*005c*/ 	.word	0x00000000


	//----- nvinfo : EIATTR_MIN_STACK_SIZE
	.align		4
.L_60:
        /*0060*/ 	.byte	0x04, 0x12
        /*0062*/ 	.short	(.L_62 - .L_61)
	.align		4
.L_61:
        /*0064*/ 	.word	index@(_ZN3cub18CUB_300001_SM_10006detail11EmptyKernelIvEEvv)
        /*0068*/ 	.word	0x00000000


	//----- nvinfo : EIATTR_MIN_STACK_SIZE
	.align		4
.L_62:
        /*006c*/ 	.byte	0x04, 0x12
        /*006e*/ 	.short	(.L_64 - .L_63)
	.align		4
.L_63:
        /*0070*/ 	.word	index@(_Z24markSphereObstacleKernelPhiiidddddddh)
        /*0074*/ 	.word	0x00000000


	//----- nvinfo : EIATTR_MIN_STACK_SIZE
	.align		4
.L_64:
        /*0078*/ 	.byte	0x04, 0x12
        /*007a*/ 	.short	(.L_66 - .L_65)
	.align		4
.L_65:
        /*007c*/ 	.word	index@(_Z26markCylinderObstacleKernelPhiiiddddddddh)
        /*0080*/ 	.word	0x00000000


	//----- nvinfo : EIATTR_MIN_STACK_SIZE
	.align		4
.L_66:
        /*0084*/ 	.byte	0x04, 0x12
        /*0086*/ 	.short	(.L_68 - .L_67)
	.align		4
.L_67:
        /*0088*/ 	.word	index@(_Z21markBoxObstacleKernelPhiiidddddddddh)
        /*008c*/ 	.word	0x00000000
.L_68:


//--------------------- .nv.compat                --------------------------
	.section	.nv.compat,"",@"SHT_CUDA_COMPAT_INFO"
	.align	4
        /*0000*/ 	.byte	0x02, 0x09, 0x00, 0x00, 0x02, 0x02, 0x01, 0x00, 0x02, 0x05, 0x05, 0x00, 0x03, 0x07, 0x01, 0x01
        /*0010*/ 	.byte	0x02, 0x03, 0x00, 0x00, 0x02, 0x06, 0x01, 0x00, 0x04, 0x0b, 0x08, 0x00, 0x01, 0x00, 0x00, 0x00
        /*0020*/ 	.byte	0x00, 0x00, 0x00, 0x00


//--------------------- .nv.info._ZN3cub18CUB_300001_SM_10006detail11EmptyKernelIvEEvv --------------------------
	.section	.nv.info._ZN3cub18CUB_300001_SM_10006detail11EmptyKernelIvEEvv,"",@"SHT_CUDA_INFO"
	.sectionflags	@""
	.align	4


	//----- nvinfo : EIATTR_CUDA_API_VERSION
	.align		4
        /*0000*/ 	.byte	0x04, 0x37
        /*0002*/ 	.short	(.L_70 - .L_69)
.L_69:
        /*0004*/ 	.word	0x00000082


	//----- nvinfo : EIATTR_SPARSE_MMA_MASK
	.align		4
.L_70:
        /*0008*/ 	.byte	0x03, 0x50
        /*000a*/ 	.short	0x0000


	//----- nvinfo : EIATTR_MAXREG_COUNT
	.align		4
        /*000c*/ 	.byte	0x03, 0x1b
        /*000e*/ 	.short	0x00ff


	//----- nvinfo : EIATTR_MERCURY_ISA_VERSION
	.align		4
        /*0010*/ 	.byte	0x03, 0x5f
        /*0012*/ 	.short	0x0101


	//----- nvinfo : EIATTR_VRC_CTA_INIT_COUNT
	.align		4
        /*0014*/ 	.byte	0x02, 0x4a
	.zero		1
	.zero		1


	//----- nvinfo : EIATTR_EXIT_INSTR_OFFSETS
	.align		4
        /*0018*/ 	.byte	0x04, 0x1c
        /*001a*/ 	.short	(.L_72 - .L_71)


	//   ....[0]....
.L_71:
        /*001c*/ 	.word	0x00000010


	//----- nvinfo : EIATTR_SW_WAR
	.align		4
.L_72:
        /*0020*/ 	.byte	0x04, 0x36
        /*0022*/ 	.short	(.L_74 - .L_73)
.L_73:
        /*0024*/ 	.word	0x00000008
.L_74:


//--------------------- .nv.info._Z24markSphereObstacleKernelPhiiidddddddh --------------------------
	.section	.nv.info._Z24markSphereObstacleKernelPhiiidddddddh,"",@"SHT_CUDA_INFO"
	.sectionflags	@""
	.align	4


	//----- nvinfo : EIATTR_CUDA_API_VERSION
	.align		4
        /*0000*/ 	.byte	0x04, 0x37
        /*0002*/ 	.short	(.L_76 - .L_75)
.L_75:
        /*0004*/ 	.word	0x00000082


	//----- nvinfo : EIATTR_KPARAM_INFO
	.align		4
.L_76:
        /*0008*/ 	.byte	0x04, 0x17
        /*000a*/ 	.short	(.L_78 - .L_77)
.L_77:
        /*000c*/ 	.word	0x00000000
        /*0010*/ 	.short	0x000b
        /*0012*/ 	.short	0x0050
        /*0014*/ 	.byte	0x00, 0xf0, 0x05, 0x00


	//----- nvinfo : EIATTR_KPARAM_INFO
	.align		4
.L_78:
        /*0018*/ 	.byte	0x04, 0x17
        /*001a*/ 	.short	(.L_80 - .L_79)
.L_79:
        /*001c*/ 	.word	0x00000000
        /*0020*/ 	.short	0x000a
        /*0022*/ 	.short	0x0048
        /*0024*/ 	.byte	0x00, 0xf0, 0x21, 0x00


	//----- nvinfo : EIATTR_KPARAM_INFO
	.align		4
.L_80:
        /*0028*/ 	.byte	0x04, 0x17
        /*002a*/ 	.short	(.L_82 - .L_81)
.L_81:
        /*002c*/ 	.word	0x00000000
        /*0030*/ 	.short	0x0009
        /*0032*/ 	.short	0x0040
        /*0034*/ 	.byte	0x00, 0xf0, 0x21, 0x00


	//----- nvinfo : EIATTR_KPARAM_INFO
	.align		4
.L_82:
        /*0038*/ 	.byte	0x04, 0x17
        /*003a*/ 	.short	(.L_84 - .L_83)
.L_83:
        /*003c*/ 	.word	0x00000000
        /*0040*/ 	.short	0x0008
        /*0042*/ 	.short	0x0038
        /*0044*/ 	.byte	0x00, 0xf0, 0x21, 0x00


	//----- nvinfo : EIATTR_KPARAM_INFO
	.align		4
.L_84:
        /*0048*/ 	.byte	0x04, 0x17
        /*004a*/ 	.short	(.L_86 - .L_85)
.L_85:
        /*004c*/ 	.word	0x00000000
        /*0050*/ 	.short	0x0007
        /*0052*/ 	.short	0x0030
        /*0054*/ 	.byte	0x00, 0xf0, 0x21, 0x00


	//----- nvinfo : EIATTR_KPARAM_INFO
	.align		4
.L_86:
        /*0058*/ 	.byte	0x04, 0x17
        /*005a*/ 	.short	(.L_88 - .L_87)
.L_87:
        /*005c*/ 	.word	0x00000000
        /*0060*/ 	.short	0x0006
        /*0062*/ 	.short	0x0028
        /*0064*/ 	.byte	0x00, 0xf0, 0x21, 0x00


	//----- nvinfo : EIATTR_KPARAM_INFO
	.align		4
.L_88:
        /*0068*/ 	.byte	0x04, 0x17
        /*006a*/ 	.short	(.L_90 - .L_89)
.L_89:
        /*006c*/ 	.word	0x00000000
        /*0070*/ 	.short	0x0005
        /*0072*/ 	.short	0x0020
        /*0074*/ 	.byte	0x00, 0xf0, 0x21, 0x00


	//----- nvinfo : EIATTR_KPARAM_INFO
	.align		4
.L_90:
        /*0078*/ 	.byte	0x04, 0x17
        /*007a*/ 	.short	(.L_92 - .L_91)
.L_91:
        /*007c*/ 	.word	0x00000000
        /*0080*/ 	.short	0x0004
        /*0082*/ 	.short	0x0018
        /*0084*/ 	.byte	0x00, 0xf0, 0x21, 0x00


	//----- nvinfo : EIATTR_KPARAM_INFO
	.align		4
.L_92:
        /*0088*/ 	.byte	0x04, 0x17
        /*008a*/ 	.short	(.L_94 - .L_93)
.L_93:
        /*008c*/ 	.word	0x00000000
        /*0090*/ 	.short	0x0003
        /*0092*/ 	.short	0x0010
        /*0094*/ 	.byte	0x00, 0xf0, 0x11, 0x00


	//----- nvinfo : EIATTR_KPARAM_INFO
	.align		4
.L_94:
        /*0098*/ 	.byte	0x04, 0x17
        /*009a*/ 	.short	(.L_96 - .L_95)
.L_95:
        /*009c*/ 	.word	0x00000000
        /*00a0*/ 	.short	0x0002
        /*00a2*/ 	.short	0x000c
        /*00a4*/ 	.byte	0x00, 0xf0, 0x11, 0x00


	//----- nvinfo : EIATTR_KPARAM_INFO
	.align		4
.L_96:
        /*00a8*/ 	.byte	0x04, 0x17
        /*00aa*/ 	.short	(.L_98 - .L_97)
.L_97:
        /*00ac*/ 	.word	0x00000000
        /*00b0*/ 	.short	0x0001
        /*00b2*/ 	.short	0x0008
        /*00b4*/ 	.byte	0x00, 0xf0, 0x11, 0x00


	//----- nvinfo : EIATTR_KPARAM_INFO
	.align		4
.L_98:
        /*00b8*/ 	.byte	0x04, 0x17
        /*00ba*/ 	.short	(.L_100 - .L_99)
.L_99:
        /*00bc*/ 	.word	0x00000000
        /*00c0*/ 	.short	0x0000
        /*00c2*/ 	.short	0x0000
        /*00c4*/ 	.byte	0x00, 0xf5, 0x21, 0x00


	//----- nvinfo : EIATTR_SPARSE_MMA_MASK
	.align		4
.L_100:
        /*00c8*/ 	.byte	0x03, 0x50
        /*00ca*/ 	.short	0x0000


	//----- nvinfo : EIATTR_MAXREG_COUNT
	.align		4
        /*00cc*/ 	.byte	0x03, 0x1b
        /*00ce*/ 	.short	0x00ff


	//----- nvinfo : EIATTR_MERCURY_ISA_VERSION
	.align		4
        /*00d0*/ 	.byte	0x03, 0x5f
        /*00d2*/ 	.short	0x0101


	//----- nvinfo : EIATTR_VRC_CTA_INIT_COUNT
	.align		4
        /*00d4*/ 	.byte	0x02, 0x4a
	.zero		1
	.zero		1


	//----- nvinfo : EIATTR_EXIT_INSTR_OFFSETS
	.align		4
        /*00d8*/ 	.byte	0x04, 0x1c
        /*00da*/ 	.short	(.L_102 - .L_101)


	//   ....[0]....
.L_101:
        /*00dc*/ 	.word	0x00000120


	//   ....[1]....
        /*00e0*/ 	.word	0x00000260


	//   ....[2]....
        /*00e4*/ 	.word	0x000002f0


	//----- nvinfo : EIATTR_CBANK_PARAM_SIZE
	.align		4
.L_102:
        /*00e8*/ 	.byte	0x03, 0x19
        /*00ea*/ 	.short	0x0051


	//----- nvinfo : EIATTR_PARAM_CBANK
	.align		4
        /*00ec*/ 	.byte	0x04, 0x0a
        /*00ee*/ 	.short	(.L_104 - .L_103)
	.align		4
.L_103:
        /*00f0*/ 	.word	index@(.nv.constant0._Z24markSphereObstacleKernelPhiiidddddddh)
        /*00f4*/ 	.short	0x0380
        /*00f6*/ 	.short	0x0051


	//----- nvinfo : EIATTR_SW_WAR
	.align		4
.L_104:
        /*00f8*/ 	.byte	0x04, 0x36
        /*00fa*/ 	.short	(.L_106 - .L_105)
.L_105:
        /*00fc*/ 	.word	0x00000008
.L_106:


//--------------------- .nv.info._Z26markCylinderObstacleKernelPhiiiddddddddh --------------------------
	.section	.nv.info._Z26markCylinderObstacleKernelPhiiiddddddddh,"",@"SHT_CUDA_INFO"
	.sectionflags	@""
	.align	4


	//----- nvinfo : EIATTR_CUDA_API_VERSION
	.align		4
        /*0000*/ 	.byte	0x04, 0x37
        /*0002*/ 	.short	(.L_108 - .L_107)
.L_107:
        /*0004*/ 	.word	0x00000082


	//----- nvinfo : EIATTR_KPARAM_INFO
	.align		4
.L_108:
        /*0008*/ 	.byte	0x04, 0x17
        /*000a*/ 	.short	(.L_110 - .L_109)
.L_109:
        /*000c*/ 	.word	0x00000000
        /*0010*/ 	.short	0x000c
        /*0012*/ 	.short	0x0058
        /*0014*/ 	.byte	0x00, 0xf0, 0x05, 0x00


	//----- nvinfo : EIATTR_KPARAM_INFO
	.align		4
.L_110:
        /*0018*/ 	.byte	0x04, 0x17
        /*001a*/ 	.short	(.L_112 - .L_111)
.L_111:
        /*001c*/ 	.word	0x00000000
        /*0020*/ 	.short	0x000b
        /*0022*/ 	.short	0x0050
        /*0024*/ 	.byte	0x00, 0xf0, 0x21, 0x00


	//----- nvinfo : EIATTR_KPARAM_INFO
	.align		4
.L_112:
        /*0028*/ 	.byte	0x04, 0x17
        /*002a*/ 	.short	(.L_114 - .L_113)
.L_113:
        /*002c*/ 	.word	0x00000000
        /*0030*/ 	.short	0x000a
        /*0032*/ 	.short	0x0048
        /*0034*/ 	.byte	0x00, 0xf0, 0x21, 0x00


	//----- nvinfo : EIATTR_KPARAM_INFO
	.align		4
.L_114:
        /*0038*/ 	.byte	0x04, 0x17
        /*003a*/ 	.short	(.L_116 - .L_115)
.L_115:
        /*003c*/ 	.word	0x00000000
        /*0040*/ 	.short	0x0009
        /*0042*/ 	.short	0x0040
        /*0044*/ 	.byte	0x00, 0xf0, 0x21, 0x00


	//----- nvinfo : EIATTR_KPARAM_INFO
	.align		4
.L_116:
        /*0048*/ 	.byte	0x04, 0x17
        /*004a*/ 	.short	(.L_118 - .L_117)
.L_117:
        /*004c*/ 	.word	0x00000000
        /*0050*/ 	.short	0x0008
        /*0052*/ 	.short	0x0038
        /*0054*/ 	.byte	0x00, 0xf0, 0x21, 0x00


	//----- nvinfo : EIATTR_KPARAM_INFO
	.align		4
.L_118:
        /*0058*/ 	.byte	0x04, 0x17
        /*005a*/ 	.short	(.L_120 - .L_119)
.L_119:
        /*005c*/ 	.word	0x00000000
        /*0060*/ 	.short	0x0007
        /*0062*/ 	.short	0x0030
        /*0064*/ 	.byte	0x00, 0xf0, 0x21, 0x00


	//----- nvinfo : EIATTR_KPARAM_INFO
	.align		4
.L_120:
        /*0068*/ 	.byte	0x04, 0x17
        /*006a*/ 	.short	(.L_122 - .L_121)
.L_121:
        /*006c*/ 	.word	0x00000000
        /*0070*/ 	.short	0x0006
        /*0072*/ 	.short	0x0028
        /*0074*/ 	.byte	0x00, 0xf0, 0x21, 0x00


	//----- nvinfo : EIATTR_KPARAM_INFO
	.align		4
.L_122:
        /*0078*/ 	.byte	0x04, 0x17
        /*007a*/ 	.short	(.L_124 - .L_123)
.L_123:
        /*007c*/ 	.word	0x00000000
        /*0080*/ 	.short	0x0005
        /*0082*/ 	.short	0x0020
        /*0084*/ 	.byte	0x00, 0xf0, 0x21, 0x00


	//----- nvinfo : EIATTR_KPARAM_INFO
	.align		4
.L_124:
        /*0088*/ 	.byte	0x04, 0x17
        /*008a*/ 	.short	(.L_126 - .L_125)
.L_125:
        /*008c*/ 	.word	0x00000000
        /*0090*/ 	.short	0x0004
        /*0092*/ 	.short	0x0018
        /*0094*/ 	.byte	0x00, 0xf0, 0x21, 0x00


	//----- nvinfo : EIATTR_KPARAM_INFO
	.align		4
.L_126:
        /*0098*/ 	.byte	0x04, 0x17
        /*009a*/ 	.short	(.L_128 - .L_127)
.L_127:
        /*009c*/ 	.word	0x00000000
        /*00a0*/ 	.short	0x0003
        /*00a2*/ 	.short	0x0010
        /*00a4*/ 	.byte	0x00, 0xf0, 0x11, 0x00


	//----- nvinfo : EIATTR_KPARAM_INFO
	.align		4
.L_128:
        /*00a8*/ 	.byte	0x04, 0x17
        /*00aa*/ 	.short	(.L_130 - .L_129)
.L_129:
        /*00ac*/ 	.word	0x00000000
        /*00b0*/ 	.short	0x0002
        /*00b2*/ 	.short	0x000c
        /*00b4*/ 	.byte	0x00, 0xf0, 0x11, 0x00


	//----- nvinfo : EIATTR_KPARAM_INFO
	.align		4
.L_130:
        /*00b8*/ 	.byte	0x04, 0x17
        /*00ba*/ 	.short	(.L_132 - .L_131)
.L_131:
        /*00bc*/ 	.word	0x00000000
        /*00c0*/ 	.short	0x0001
        /*00c2*/ 	.short	0x0008
        /*00c4*/ 	.byte	0x00, 0xf0, 0x11, 0x00


	//----- nvinfo : EIATTR_KPARAM_INFO
	.align		4
.L_132:
        /*00c8*/ 	.byte	0x04, 0x17
        /*00ca*/ 	.short	(.L_134 - .L_133)
.L_133:
        /*00cc*/ 	.word	0x00000000
        /*00d0*/ 	.short	0x0000
        /*00d2*/ 	.short	0x0000
        /*00d4*/ 	.byte	0x00, 0xf5, 0x21, 0x00


	//----- nvinfo : EIATTR_SPARSE_MMA_MASK
	.align		4
.L_134:
        /*00d8*/ 	.byte	0x03, 0x50
        /*00da*/ 	.short	0x0000


	//----- nvinfo : EIATTR_MAXREG_COUNT
	.align		4
        /*00dc*/ 	.byte	0x03, 0x1b
        /*00de*/ 	.short	0x00ff


	//----- nvinfo : EIATTR_MERCURY_ISA_VERSION
	.align		4
        /*00e0*/ 	.byte	0x03, 0x5f
        /*00e2*/ 	.short	0x0101


	//----- nvinfo : EIATTR_VRC_CTA_INIT_COUNT
	.align		4
        /*00e4*/ 	.byte	0x02, 0x4a
	.zero		1
	.zero		1


	//----- nvinfo : EIATTR_EXIT_INSTR_OFFSETS
	.align		4
        /*00e8*/ 	.byte	0x04, 0x1c
        /*00ea*/ 	.short	(.L_136 - .L_135)


	//   ....[0]....
.L_135:
        /*00ec*/ 	.word	0x00000120


	//   ....[1]....
        /*00f0*/ 	.word	0x000002b0


	//   ....[2]....
        /*00f4*/ 	.word	0x00000340


	//----- nvinfo : EIATTR_CBANK_PARAM_SIZE
	.align		4
.L_136:
        /*00f8*/ 	.byte	0x03, 0x19
        /*00fa*/ 	.short	0x0059


	//----- nvinfo : EIATTR_PARAM_CBANK
	.align		4
        /*00fc*/ 	.byte	0x04, 0x0a
        /*00fe*/ 	.short	(.L_138 - .L_137)
	.align		4
.L_137:
        /*0100*/ 	.word	index@(.nv.constant0._Z26markCylinderObstacleKernelPhiiiddddddddh)
        /*0104*/ 	.short	0x0380
        /*0106*/ 	.short	0x0059


	//----- nvinfo : EIATTR_SW_WAR
	.align		4
.L_138:
        /*0108*/ 	.byte	0x04, 0x36
        /*010a*/ 	.short	(.L_140 - .L_139)
.L_139:
        /*010c*/ 	.word	0x00000008
.L_140:


//--------------------- .nv.info._Z21markBoxObstacleKernelPhiiidddddddddh --------------------------
	.section	.nv.info._Z21markBoxObstacleKernelPhiiidddddddddh,"",@"SHT_CUDA_INFO"
	.sectionflags	@""
	.align	4


	//----- nvinfo : EIATTR_CUDA_API_VERSION
	.align		4
        /*0000*/ 	.byte	0x04, 0x37
        /*0002*/ 	.short	(.L_142 - .L_141)
.L_141:
        /*0004*/ 	.word	0x00000082


	//----- nvinfo : EIATTR_KPARAM_INFO
	.align		4
.L_142:
        /*0008*/ 	.byte	0x04, 0x17
        /*000a*/ 	.short	(.L_144 - .L_143)
.L_143:
        /*000c*/ 	.word	0x00000000
        /*0010*/ 	.short	0x000d
        /*0012*/ 	.short	0x0060
        /*0014*/ 	.byte	0x00, 0xf0, 0x05, 0x00


	//----- nvinfo : EIATTR_KPARAM_INFO
	.align		4
.L_144:
        /*0018*/ 	.byte	0x04, 0x17
        /*001a*/ 	.short	(.L_146 - .L_145)
.L_145:
        /*001c*/ 	.word	0x00000000
        /*0020*/ 	.short	0x000c
        /*0022*/ 	.short	0x0058
        /*0024*/ 	.byte	0x00, 0xf0, 0x21, 0x00


	//----- nvinfo : EIATTR_KPARAM_INFO
	.align		4
.L_146:
        /*0028*/ 	.byte	0x04, 0x17
        /*002a*/ 	.short	(.L_148 - .L_147)
.L_147:
        /*002c*/ 	.word	0x00000000
        /*0030*/ 	.short	0x000b
        /*0032*/ 	.short	0x0050
        /*0034*/ 	.byte	0x00, 0xf0, 0x21, 0x00


	//----- nvinfo : EIATTR_KPARAM_INFO
	.align		4
.L_148:
        /*0038*/ 	.byte	0x04, 0x17
        /*003a*/ 	.short	(.L_150 - .L_149)
.L_149:
        /*003c*/ 	.word	0x00000000
        /*0040*/ 	.short	0x000a
        /*0042*/ 	.short	0x0048
        /*0044*/ 	.byte	0x00, 0xf0, 0x21, 0x00


	//----- nvinfo : EIATTR_KPARAM_INFO
	.align		4
.L_150:
        /*0048*/ 	.byte	0x04, 0x17
        /*004a*/ 	.short	(.L_152 - .L_151)
.L_151:
        /*004c*/ 	.word	0x00000000
        /*0050*/ 	.short	0x0009
        /*0052*/ 	.short	0x0040
        /*0054*/ 	.byte	0x00, 0xf0, 0x21, 0x00


	//----- nvinfo : EIATTR_KPARAM_INFO
	.align		4
.L_152:
        /*0058*/ 	.byte	0x04, 0x17
        /*005a*/ 	.short	(.L_154 - .L_153)
.L_153:
        /*005c*/ 	.word	0x00000000
        /*0060*/ 	.short	0x0008
        /*0062*/ 	.short	0x0038
        /*0064*/ 	.byte	0x00, 0xf0, 0x21, 0x00


	//----- nvinfo : EIATTR_KPARAM_INFO
	.align		4
.L_154:
        /*0068*/ 	.byte	0x04, 0x17
        /*006a*/ 	.short	(.L_156 - .L_155)
.L_155:
        /*006c*/ 	.word	0x00000000
        /*0070*/ 	.short	0x0007
        /*0072*/ 	.short	0x0030
        /*0074*/ 	.byte	0x00, 0xf0, 0x21, 0x00


	//----- nvinfo : EIATTR_KPARAM_INFO
	.align		4
.L_156:
        /*0078*/ 	.byte	0x04, 0x17
        /*007a*/ 	.short	(.L_158 - .L_157)
.L_157:
        /*007c*/ 	.word	0x00000000
        /*0080*/ 	.short	0x0006
        /*0082*/ 	.short	0x0028
        /*0084*/ 	.byte	0x00, 0xf0, 0x21, 0x00


	//----- nvinfo : EIATTR_KPARAM_INFO
	.align		4
.L_158:
        /*0088*/ 	.byte	0x04, 0x17
        /*008a*/ 	.short	(.L_160 - .L_159)
.L_159:
        /*008c*/ 	.word	0x00000000
        /*0090*/ 	.short	0x0005
        /*0092*/ 	.short	0x0020
        /*0094*/ 	.byte	0x00, 0xf0, 0x21, 0x00


	//----- nvinfo : EIATTR_KPARAM_INFO
	.align		4
.L_160:
        /*0098*/ 	.byte	0x04, 0x17
        /*009a*/ 	.short	(.L_162 - .L_161)
.L_161:
        /*009c*/ 	.word	0x00000000
        /*00a0*/ 	.short	0x0004
        /*00a2*/ 	.short	0x0018
        /*00a4*/ 	.byte	0x00, 0xf0, 0x21, 0x00


	//----- nvinfo : EIATTR_KPARAM_INFO
	.align		4
.L_162:
        /*00a8*/ 	.byte	0x04, 0x17
        /*00aa*/ 	.short	(.L_164 - .L_163)
.L_163:
        /*00ac*/ 	.word	0x00000000
        /*00b0*/ 	.short	0x0003
        /*00b2*/ 	.short	0x0010
        /*00b4*/ 	.byte	0x00, 0xf0, 0x11, 0x00


	//----- nvinfo : EIATTR_KPARAM_INFO
	.align		4
.L_164:
        /*00b8*/ 	.byte	0x04, 0x17
        /*00ba*/ 	.short	(.L_166 - .L_165)
.L_165:
        /*00bc*/ 	.word	0x00000000
        /*00c0*/ 	.short	0x0002
        /*00c2*/ 	.short	0x000c
        /*00c4*/ 	.byte	0x00, 0xf0, 0x11, 0x00


	//----- nvinfo : EIATTR_KPARAM_INFO
	.align		4
.L_166:
        /*00c8*/ 	.byte	0x04, 0x17
        /*00ca*/ 	.short	(.L_168 - .L_167)
.L_167:
        /*00cc*/ 	.word	0x00000000
        /*00d0*/ 	.short	0x0001
        /*00d2*/ 	.short	0x0008
        /*00d4*/ 	.byte	0x00, 0xf0, 0x11, 0x00


	//----- nvinfo : EIATTR_KPARAM_INFO
	.align		4
.L_168:
        /*00d8*/ 	.byte	0x04, 0x17
        /*00da*/ 	.short	(.L_170 - .L_169)
.L_169:
        /*00dc*/ 	.word	0x00000000
        /*00e0*/ 	.short	0x0000
        /*00e2*/ 	.short	0x0000
        /*00e4*/ 	.byte	0x00, 0xf5, 0x21, 0x00


	//----- nvinfo : EIATTR_SPARSE_MMA_MASK
	.align		4
.L_170:
        /*00e8*/ 	.byte	0x03, 0x50
        /*00ea*/ 	.short	0x0000


	//----- nvinfo : EIATTR_MAXREG_COUNT
	.align		4
        /*00ec*/ 	.byte	0x03, 0x1b
        /*00ee*/ 	.short	0x00ff


	//----- nvinfo : EIATTR_MERCURY_ISA_VERSION
	.align		4
        /*00f0*/ 	.byte	0x03, 0x5f
        /*00f2*/ 	.short	0x0101


	//----- nvinfo : EIATTR_VRC_CTA_INIT_COUNT
	.align		4
        /*00f4*/ 	.byte	0x02, 0x4a
	.zero		1
	.zero		1


	//----- nvinfo : EIATTR_EXIT_INSTR_OFFSETS
	.align		4
        /*00f8*/ 	.byte	0x04, 0x1c
        /*00fa*/ 	.short	(.L_172 - .L_171)


	//   ....[0]....
.L_171:
        /*00fc*/ 	.word	0x00000120


	//   ....[1]....
        /*0100*/ 	.word	0x00000360


	//   ....[2]....
        /*0104*/ 	.word	0x000003f0


	//----- nvinfo : EIATTR_CBANK_PARAM_SIZE
	.align		4
.L_172:
        /*0108*/ 	.byte	0x03, 0x19
        /*010a*/ 	.short	0x0061


	//----- nvinfo : EIATTR_PARAM_CBANK
	.align		4
        /*010c*/ 	.byte	0x04, 0x0a
        /*010e*/ 	.short	(.L_174 - .L_173)
	.align		4
.L_173:
        /*0110*/ 	.word	index@(.nv.constant0._Z21markBoxObstacleKernelPhiiidddddddddh)
        /*0114*/ 	.short	0x0380
        /*0116*/ 	.short	0x0061


	//----- nvinfo : EIATTR_SW_WAR
	.align		4
.L_174:
        /*0118*/ 	.byte	0x04, 0x36
        /*011a*/ 	.short	(.L_176 - .L_175)
.L_175:
        /*011c*/ 	.word	0x00000008
.L_176:


//--------------------- .nv.callgraph             --------------------------
	.section	.nv.callgraph,"",@"SHT_CUDA_CALLGRAPH"
	.align	4
	.sectionentsize	8
	.align		4
        /*0000*/ 	.word	0x00000000
	.align		4
        /*0004*/ 	.word	0xffffffff
	.align		4
        /*0008*/ 	.word	0x00000000
	.align		4
        /*000c*/ 	.word	0xfffffffe
	.align		4
        /*0010*/ 	.word	0x00000000
	.align		4
        /*0014*/ 	.word	0xfffffffd
	.align		4
        /*0018*/ 	.word	0x00000000
	.align		4
        /*001c*/ 	.word	0xfffffffc


//--------------------- .nv.constant4             --------------------------
	.section	.nv.constant4,"a",@progbits
	.align	8
	.align		8
.nv.constant4:
        /*0000*/ 	.dword	_ZN34_INTERNAL_8092adc6_4_k_cu_08e556554cuda3std3__45__cpo5beginE
	.align		8
        /*0008*/ 	.dword	_ZN34_INTERNAL_8092adc6_4_k_cu_08e556554cuda3std3__45__cpo3endE
	.align		8
        /*0010*/ 	.dword	_ZN34_INTERNAL_8092adc6_4_k_cu_08e556554cuda3std3__45__cpo6cbeginE
	.align		8
        /*0018*/ 	.dword	_ZN34_INTERNAL_8092adc6_4_k_cu_08e556554cuda3std3__45__cpo4cendE
	.align		8
        /*0020*/ 	.dword	_ZN34_INTERNAL_8092adc6_4_k_cu_08e556554cuda3std3__45__cpo6rbeginE
	.align		8
        /*0028*/ 	.dword	_ZN34_INTERNAL_8092adc6_4_k_cu_08e556554cuda3std3__45__cpo4rendE
	.align		8
        /*0030*/ 	.dword	_ZN34_INTERNAL_8092adc6_4_k_cu_08e556554cuda3std3__45__cpo7crbeginE
	.align		8
        /*0038*/ 	.dword	_ZN34_INTERNAL_8092adc6_4_k_cu_08e556554cuda3std3__45__cpo5crendE
	.align		8
        /*0040*/ 	.dword	_ZN34_INTERNAL_8092adc6_4_k_cu_08e556554cuda3std3__436_GLOBAL__N__8092adc6_4_k_cu_08e556556ignoreE
	.align		8
        /*0048*/ 	.dword	_ZN34_INTERNAL_8092adc6_4_k_cu_08e556554cuda3std3__419piecewise_constructE
	.align		8
        /*0050*/ 	.dword	_ZN34_INTERNAL_8092adc6_4_k_cu_08e556554cuda3std3__48in_placeE
	.align		8
        /*0058*/ 	.dword	_ZN34_INTERNAL_8092adc6_4_k_cu_08e556554cuda3std3__420unreachable_sentinelE
	.align		8
        /*0060*/ 	.dword	_ZN34_INTERNAL_8092adc6_4_k_cu_08e556554cuda3std3__47nulloptE
	.align		8
        /*0068*/ 	.dword	_ZN34_INTERNAL_8092adc6_4_k_cu_08e556554cuda3std3__48unexpectE
	.align		8
        /*0070*/ 	.dword	_ZN34_INTERNAL_8092adc6_4_k_cu_08e556554cuda3std6ranges3__45__cpo4swapE
	.align		8
        /*0078*/ 	.dword	_ZN34_INTERNAL_8092adc6_4_k_cu_08e556554cuda3std6ranges3__45__cpo9iter_moveE
	.align		8
        /*0080*/ 	.dword	_ZN34_INTERNAL_8092adc6_4_k_cu_08e556554cuda3std6ranges3__45__cpo5beginE
	.align		8
        /*0088*/ 	.dword	_ZN34_INTERNAL_8092adc6_4_k_cu_08e556554cuda3std6ranges3__45__cpo3endE
	.align		8
        /*0090*/ 	.dword	_ZN34_INTERNAL_8092adc6_4_k_cu_08e556554cuda3std6ranges3__45__cpo6cbeginE
	.align		8
        /*0098*/ 	.dword	_ZN34_INTERNAL_8092adc6_4_k_cu_08e556554cuda3std6ranges3__45__cpo4cendE
	.align		8
        /*00a0*/ 	.dword	_ZN34_INTERNAL_8092adc6_4_k_cu_08e556554cuda3std6ranges3__45__cpo7advanceE
	.align		8
        /*00a8*/ 	.dword	_ZN34_INTERNAL_8092adc6_4_k_cu_08e556554cuda3std6ranges3__45__cpo9iter_swapE
	.align		8
        /*00b0*/ 	.dword	_ZN34_INTERNAL_8092adc6_4_k_cu_08e556554cuda3std6ranges3__45__cpo4nextE
	.align		8
        /*00b8*/ 	.dword	_ZN34_INTERNAL_8092adc6_4_k_cu_08e556554cuda3std6ranges3__45__cpo4prevE
	.align		8
        /*00c0*/ 	.dword	_ZN34_INTERNAL_8092adc6_4_k_cu_08e556554cuda3std6ranges3__45__cpo4dataE
	.align		8
        /*00c8*/ 	.dword	_ZN34_INTERNAL_8092adc6_4_k_cu_08e556554cuda3std6ranges3__45__cpo5cdataE
	.align		8
        /*00d0*/ 	.dword	_ZN34_INTERNAL_8092adc6_4_k_cu_08e556554cuda3std6ranges3__45__cpo4sizeE
	.align		8
        /*00d8*/ 	.dword	_ZN34_INTERNAL_8092adc6_4_k_cu_08e556554cuda3std6ranges3__45__cpo5ssizeE
	.align		8
        /*00e0*/ 	.dword	_ZN34_INTERNAL_8092adc6_4_k_cu_08e556554cuda3std6ranges3__45__cpo8distanceE
	.align		8
        /*00e8*/ 	.dword	_ZN34_INTERNAL_8092adc6_4_k_cu_08e556556thrust24THRUST_300001_SM_1000_NS8cuda_cub3parE
	.align		8
        /*00f0*/ 	.dword	_ZN34_INTERNAL_8092adc6_4_k_cu_08e556556thrust24THRUST_300001_SM_1000_NS8cuda_cub10par_nosyncE
	.align		8
        /*00f8*/ 	.dword	_ZN34_INTERNAL_8092adc6_4_k_cu_08e556556thrust24THRUST_300001_SM_1000_NS6system6detail10sequential3seqE
	.align		8
        /*0100*/ 	.dword	_ZN34_INTERNAL_8092adc6_4_k_cu_08e556556thrust24THRUST_300001_SM_1000_NS6system3cpp3parE
	.align		8
        /*0108*/ 	.dword	_ZN34_INTERNAL_8092adc6_4_k_cu_08e556556thrust24THRUST_300001_SM_1000_NS12placeholders2_1E
	.align		8
        /*0110*/ 	.dword	_ZN34_INTERNAL_8092adc6_4_k_cu_08e556556thrust24THRUST_300001_SM_1000_NS12placeholders2_2E
	.align		8
        /*0118*/ 	.dword	_ZN34_INTERNAL_8092adc6_4_k_cu_08e556556thrust24THRUST_300001_SM_1000_NS12placeholders2_3E
	.align		8
        /*0120*/ 	.dword	_ZN34_INTERNAL_8092adc6_4_k_cu_08e556556thrust24THRUST_300001_SM_1000_NS12placeholders2_4E
	.align		8
        /*0128*/ 	.dword	_ZN34_INTERNAL_8092adc6_4_k_cu_08e556556thrust24THRUST_300001_SM_1000_NS12placeholders2_5E
	.align		8
        /*0130*/ 	.dword	_ZN34_INTERNAL_8092adc6_4_k_cu_08e556556thrust24THRUST_300001_SM_1000_NS12placeholders2_6E
	.align		8
        /*0138*/ 	.dword	_ZN34_INTERNAL_8092adc6_4_k_cu_08e556556thrust24THRUST_300001_SM_1000_NS12placeholders2_7E
	.align		8
        /*0140*/ 	.dword	_ZN34_INTERNAL_8092adc6_4_k_cu_08e556556thrust24THRUST_300001_SM_1000_NS12placeholders2_8E
	.align		8
        /*0148*/ 	.dword	_ZN34_INTERNAL_8092adc6_4_k_cu_08e556556thrust24THRUST_300001_SM_1000_NS12placeholders2_9E
	.align		8
        /*0150*/ 	.dword	_ZN34_INTERNAL_8092adc6_4_k_cu_08e556556thrust24THRUST_300001_SM_1000_NS12placeholders3_10E
	.align		8
        /*0158*/ 	.dword	_ZN34_INTERNAL_8092adc6_4_k_cu_08e556556thrust24THRUST_300001_SM_1000_NS3seqE
	.align		8
        /*0160*/ 	.dword	_ZN34_INTERNAL_8092adc6_4_k_cu_08e556556thrust24THRUST_300001_SM_1000_NS6deviceE


//--------------------- .text._ZN3cub18CUB_300001_SM_10006detail11EmptyKernelIvEEvv --------------------------
	.section	.text._ZN3cub18CUB_300001_SM_10006detail11EmptyKernelIvEEvv,"ax",@progbits
	.align	128
        .global         _ZN3cub18CUB_300001_SM_10006detail11EmptyKernelIvEEvv
        .type           _ZN3cub18CUB_300001_SM_10006detail11EmptyKernelIvEEvv,@function
        .size           _ZN3cub18CUB_300001_SM_10006detail11EmptyKernelIvEEvv,(.L_x_4 - _ZN3cub18CUB_300001_SM_10006detail11EmptyKernelIvEEvv)
        .other          _ZN3cub18CUB_300001_SM_10006detail11EmptyKernelIvEEvv,@"STO_CUDA_ENTRY STV_DEFAULT"
_ZN3cub18CUB_300001_SM_10006detail11EmptyKernelIvEEvv:
.text._ZN3cub18CUB_300001_SM_10006detail11EmptyKernelIvEEvv:
[----:B------:R-:W-:Y:S01]  /*0000*/  LDC R1, c[0x0][0x37c] ;  /* 0x0000df00ff017b82 */ /* 0x000fe20000000800 */
[----:B------:R-:W-:Y:S05]  /*0010*/  EXIT ;  /* 0x000000000000794d */ /* 0x000fea0003800000 */
.L_x_0:
[----:B------:R-:W-:-:S00]  /*0020*/  BRA `(.L_x_0) ;  /* 0xfffffffc00fc7947 */ /* 0x000fc0000383ffff */
[----:B------:R-:W-:-:S00]  /*0030*/  NOP ;  /* 0x0000000000007918 */ /* 0x000fc00000000000 */
        /* <DEDUP_REMOVED lines=12> */
.L_x_4:


//--------------------- .text._Z24markSphereObstacleKernelPhiiidddddddh --------------------------
	.section	.text._Z24markSphereObstacleKernelPhiiidddddddh,"ax",@progbits
	.align	128
        .global         _Z24markSphereObstacleKernelPhiiidddddddh
        .type           _Z24markSphereObstacleKernelPhiiidddddddh,@function
        .size           _Z24markSphereObstacleKernelPhiiidddddddh,(.L_x_5 - _Z24markSphereObstacleKernelPhiiidddddddh)
        .other          _Z24markSphereObstacleKernelPhiiidddddddh,@"STO_CUDA_ENTRY STV_DEFAULT"
_Z24markSphereObstacleKernelPhiiidddddddh:
.text._Z24markSphereObstacleKernelPhiiidddddddh:
[----:B------:R-:W-:Y:S01]  /*0000*/  LDC R1, c[0x0][0x37c] ;  /* 0x0000df00ff017b82 */ /* 0x000fe20000000800 */
[----:B------:R-:W0:Y:S07]  /*0010*/  S2R R5, SR_TID.Y ;  /* 0x0000000000057919 */ /* 0x000e2e0000002200 */
[----:B------:R-:W1:Y:S01]  /*0020*/  LDC R2, c[0x0][0x360] ;  /* 0x0000d800ff027b82 */ /* 0x000e620000000800 */
[----:B------:R-:W2:Y:S01]  /*0030*/  LDCU.64 UR8, c[0x0][0x388] ;  /* 0x00007100ff0877ac */ /* 0x000ea20008000a00 */
[----:B------:R-:W1:Y:S01]  /*0040*/  S2R R3, SR_TID.X ;  /* 0x0000000000037919 */ /* 0x000e620000002100 */
[----:B------:R-:W3:Y:S01]  /*0050*/  LDCU UR7, c[0x0][0x390] ;  /* 0x00007200ff0777ac */ /* 0x000ee20008000800 */
[----:B------:R-:W4:Y:S04]  /*0060*/  S2R R7, SR_TID.Z ;  /* 0x0000000000077919 */ /* 0x000f280000002300 */
[----:B------:R-:W0:Y:S08]  /*0070*/  S2UR UR5, SR_CTAID.Y ;  /* 0x00000000000579c3 */ /* 0x000e300000002600 */
[----:B------:R-:W0:Y:S08]  /*0080*/  LDC R0, c[0x0][0x364] ;  /* 0x0000d900ff007b82 */ /* 0x000e300000000800 */
[----:B------:R-:W1:Y:S08]  /*0090*/  S2UR UR4, SR_CTAID.X ;  /* 0x00000000000479c3 */ /* 0x000e700000002500 */
[----:B------:R-:W4:Y:S08]  /*00a0*/  S2UR UR6, SR_CTAID.Z ;  /* 0x00000000000679c3 */ /* 0x000f300000002700 */
[----:B------:R-:W4:Y:S01]  /*00b0*/  LDC R4, c[0x0][0x368] ;  /* 0x0000da00ff047b82 */ /* 0x000f220000000800 */
[----:B0-----:R-:W-:-:S05]  /*00c0*/  IMAD R0, R0, UR5, R5 ;  /* 0x0000000500007c24 */ /* 0x001fca000f8e0205 */
[----:B--2---:R-:W-:Y:S01]  /*00d0*/  ISETP.GE.AND P0, PT, R0, UR9, PT ;  /* 0x0000000900007c0c */ /* 0x004fe2000bf06270 */
[----:B-1----:R-:W-:-:S05]  /*00e0*/  IMAD R2, R2, UR4, R3 ;  /* 0x0000000402027c24 */ /* 0x002fca000f8e0203 */
[----:B------:R-:W-:Y:S01]  /*00f0*/  ISETP.GE.OR P0, PT, R2, UR8, P0 ;  /* 0x0000000802007c0c */ /* 0x000fe20008706670 */
[----:B----4-:R-:W-:-:S05]  /*0100*/  IMAD R3, R4, UR6, R7 ;  /* 0x0000000604037c24 */ /* 0x010fca000f8e0207 */
[----:B---3--:R-:W-:-:S13]  /*0110*/  ISETP.GE.OR P0, PT, R3, UR7, P0 ;  /* 0x0000000703007c0c */ /* 0x008fda0008706670 */
[----:B------:R-:W-:Y:S05]  /*0120*/  @P0 EXIT ;  /* 0x000000000000094d */ /* 0x000fea0003800000 */
[----:B------:R-:W0:Y:S01]  /*0130*/  LDC.64 R20, c[0x0][0x3b0] ;  /* 0x0000ec00ff147b82 */ /* 0x000e220000000a00 */
[----:B------:R-:W0:Y:S01]  /*0140*/  LDCU.64 UR4, c[0x0][0x398] ;  /* 0x00007300ff0477ac */ /* 0x000e220008000a00 */
[----:B------:R-:W0:Y:S06]  /*0150*/  I2F.F64.U32 R16, R0 ;  /* 0x0000000000107312 */ /* 0x000e2c0000201800 */
[----:B------:R-:W1:Y:S02]  /*0160*/  LDC.64 R18, c[0x0][0x3a8] ;  /* 0x0000ea00ff127b82 */ /* 0x000e640000000a00 */
[----:B------:R-:W1:Y:S06]  /*0170*/  I2F.F64 R14, R2 ;  /* 0x00000002000e7312 */ /* 0x000e6c0000201c00 */
[----:B------:R-:W2:Y:S02]  /*0180*/  LDC.64 R8, c[0x0][0x3a0] ;  /* 0x0000e800ff087b82 */ /* 0x000ea40000000a00 */
[----:B------:R-:W2:Y:S06]  /*0190*/  I2F.F64.U32 R12, R3 ;  /* 0x00000003000c7312 */ /* 0x000eac0000201800 */
[----:B------:R-:W2:Y:S01]  /*01a0*/  LDC.64 R10, c[0x0][0x3b8] ;  /* 0x0000ee00ff0a7b82 */ /* 0x000ea20000000a00 */
[----:B0-----:R-:W-:-:S07]  /*01b0*/  DFMA R16, R16, UR4, -R20 ;  /* 0x0000000410107c2b */ /* 0x001fce0008000814 */
[----:B------:R-:W0:Y:S01]  /*01c0*/  LDC.64 R4, c[0x0][0x3c0] ;  /* 0x0000f000ff047b82 */ /* 0x000e220000000a00 */
[----:B-1----:R-:W-:Y:S02]  /*01d0*/  DFMA R14, R14, UR4, -R18 ;  /* 0x000000040e0e7c2b */ /* 0x002fe40008000812 */
[----:B------:R-:W-:-:S05]  /*01e0*/  DMUL R16, R16, R16 ;  /* 0x0000001010107228 */ /* 0x000fca0000000000 */
[----:B------:R-:W0:Y:S03]  /*01f0*/  LDC.64 R6, c[0x0][0x3c8] ;  /* 0x0000f200ff067b82 */ /* 0x000e260000000a00 */
[----:B------:R-:W-:Y:S02]  /*0200*/  DFMA R16, R14, R14, R16 ;  /* 0x0000000e0e10722b */ /* 0x000fe40000000010 */
[----:B--2---:R-:W-:-:S08]  /*0210*/  DFMA R8, R12, R8, -R10 ;  /* 0x000000080c08722b */ /* 0x004fd0000000080a */
[----:B------:R-:W-:Y:S02]  /*0220*/  DFMA R16, R8, R8, R16 ;  /* 0x000000080810722b */ /* 0x000fe40000000010 */
[----:B0-----:R-:W-:-:S08]  /*0230*/  DADD R4, R4, R6 ;  /* 0x0000000004047229 */ /* 0x001fd00000000006 */
[----:B------:R-:W-:-:S08]  /*0240*/  DMUL R4, R4, R4 ;  /* 0x0000000404047228 */ /* 0x000fd00000000000 */
[----:B------:R-:W-:-:S14]  /*0250*/  DSETP.GTU.AND P0, PT, R16, R4, PT ;  /* 0x000000041000722a */ /* 0x000fdc0003f0c000 */
[----:B------:R-:W-:Y:S05]  /*0260*/  @P0 EXIT ;  /* 0x000000000000094d */ /* 0x000fea0003800000 */
[----:B------:R-:W0:Y:S01]  /*0270*/  LDCU.64 UR6, c[0x0][0x380] ;  /* 0x00007000ff0677ac */ /* 0x000e220008000a00 */
[----:B------:R-:W1:Y:S01]  /*0280*/  LDC.U8 R5, c[0x0][0x3d0] ;  /* 0x0000f400ff057b82 */ /* 0x000e620000000000 */
[----:B------:R-:W-:Y:S01]  /*0290*/  IMAD R3, R3, UR9, R0 ;  /* 0x0000000903037c24 */ /* 0x000fe2000f8e0200 */
[----:B------:R-:W1:Y:S03]  /*02a0*/  LDCU.64 UR4, c[0x0][0x358] ;  /* 0x00006b00ff0477ac */ /* 0x000e660008000a00 */
[----:B------:R-:W-:-:S05]  /*02b0*/  IMAD R3, R3, UR8, R2 ;  /* 0x0000000803037c24 */ /* 0x000fca000f8e0202 */
[----:B0-----:R-:W-:-:S04]  /*02c0*/  IADD3 R2, P0, PT, R3, UR6, RZ ;  /* 0x0000000603027c10 */ /* 0x001fc8000ff1e0ff */
[----:B------:R-:W-:-:S05]  /*02d0*/  LEA.HI.X.SX32 R3, R3, UR7, 0x1, P0 ;  /* 0x0000000703037c11 */ /* 0x000fca00080f0eff */
[----:B-1----:R-:W-:Y:S01]  /*02e0*/  STG.E.U8 desc[UR4][R2.64], R5 ;  /* 0x0000000502007986 */ /* 0x002fe2000c101104 */
[----:B------:R-:W-:Y:S05]  /*02f0*/  EXIT ;  /* 0x000000000000794d */ /* 0x000fea0003800000 */
.L_x_1:
        /* <DEDUP_REMOVED lines=16> */
.L_x_5:


//--------------------- .text._Z26markCylinderObstacleKernelPhiiiddddddddh --------------------------
	.section	.text._Z26markCylinderObstacleKernelPhiiiddddddddh,"ax",@progbits
	.align	128
        .global         _Z26markCylinderObstacleKernelPhiiiddddddddh
        .type           _Z26markCylinderObstacleKernelPhiiiddddddddh,@function
        .size           _Z26markCylinderObstacleKernelPhiiiddddddddh,(.L_x_6 - _Z26markCylinderObstacleKernelPhiiiddddddddh)
        .other          _Z26markCylinderObstacleKernelPhiiiddddddddh,@"STO_CUDA_ENTRY STV_DEFAULT"
_Z26markCylinderObstacleKernelPhiiiddddddddh:
.text._Z26markCylinderObstacleKernelPhiiiddddddddh:
        /* <DEDUP_REMOVED lines=20> */
[----:B------:R-:W-:Y:S01]  /*0140*/  I2F.F64.U32 R12, R0 ;  /* 0x00000000000c7312 */ /* 0x000fe20000201800 */
[----:B------:R-:W0:Y:S01]  /*0150*/  LDCU.128 UR4, c[0x0][0x3a0] ;  /* 0x00007400ff0477ac */ /* 0x000e220008000c00 */
[----:B------:R-:W1:Y:S05]  /*0160*/  LDCU.64 UR10, c[0x0][0x3d0] ;  /* 0x00007a00ff0a77ac */ /* 0x000e6a0008000a00 */
[----:B------:R-:W2:Y:S01]  /*0170*/  LDC.64 R16, c[0x0][0x3b0] ;  /* 0x0000ec00ff107b82 */ /* 0x000ea20000000a00 */
[----:B------:R-:W0:Y:S07]  /*0180*/  I2F.F64 R14, R6 ;  /* 0x00000006000e7312 */ /* 0x000e2e0000201c00 */
[----:B------:R-:W3:Y:S01]  /*0190*/  LDC.64 R4, c[0x0][0x3b8] ;  /* 0x0000ee00ff047b82 */ /* 0x000ee20000000a00 */
[----:B------:R-:W4:Y:S07]  /*01a0*/  I2F.F64.U32 R8, R7 ;  /* 0x0000000700087312 */ /* 0x000f2e0000201800 */
[----:B------:R-:W3:Y:S01]  /*01b0*/  LDC.64 R2, c[0x0][0x3c8] ;  /* 0x0000f200ff027b82 */ /* 0x000ee20000000a00 */
[----:B0-----:R-:W-:-:S07]  /*01c0*/  DFMA R14, R14, R18, -UR6 ;  /* 0x800000060e0e7e2b */ /* 0x001fce0008000012 */
[----:B------:R-:W1:Y:S01]  /*01d0*/  LDC.64 R10, c[0x0][0x3c0] ;  /* 0x0000f000ff0a7b82 */ /* 0x000e620000000a00 */
[----:B--2---:R-:W-:Y:S02]  /*01e0*/  DFMA R16, R12, R18, -R16 ;  /* 0x000000120c10722b */ /* 0x004fe40000000810 */
[----:B----4-:R-:W-:-:S06]  /*01f0*/  DMUL R8, R8, UR4 ;  /* 0x0000000408087c28 */ /* 0x010fcc0008000000 */
[----:B------:R-:W-:Y:S02]  /*0200*/  DMUL R16, R16, R16 ;  /* 0x0000001010107228 */ /* 0x000fe40000000000 */
[C-C-:B---3--:R-:W-:Y:S02]  /*0210*/  DFMA R12, R2.reuse, 0.5, R4.reuse ;  /* 0x3fe00000020c782b */ /* 0x148fe40000000004 */
[----:B------:R-:W-:-:S04]  /*0220*/  DFMA R2, R2, -0.5, R4 ;  /* 0xbfe000000202782b */ /* 0x000fc80000000004 */
[----:B------:R-:W-:Y:S02]  /*0230*/  DFMA R16, R14, R14, R16 ;  /* 0x0000000e0e10722b */ /* 0x000fe40000000010 */
[----:B-1----:R-:W-:Y:S02]  /*0240*/  DADD R10, R10, UR10 ;  /* 0x0000000a0a0a7e29 */ /* 0x002fe40008000000 */
[----:B------:R-:W-:Y:S02]  /*0250*/  DADD R12, R12, UR10 ;  /* 0x0000000a0c0c7e29 */ /* 0x000fe40008000000 */
[----:B------:R-:W-:-:S04]  /*0260*/  DADD R2, R2, -UR10 ;  /* 0x8000000a02027e29 */ /* 0x000fc80008000000 */
[----:B------:R-:W-:Y:S02]  /*0270*/  DMUL R10, R10, R10 ;  /* 0x0000000a0a0a7228 */ /* 0x000fe40000000000 */
[----:B------:R-:W-:-:S06]  /*0280*/  DSETP.GTU.AND P0, PT, R8, R12, PT ;  /* 0x0000000c0800722a */ /* 0x000fcc0003f0c000 */
[----:B------:R-:W-:-:S06]  /*0290*/  DSETP.GTU.OR P0, PT, R16, R10, P0 ;  /* 0x0000000a1000722a */ /* 0x000fcc000070c400 */
[----:B------:R-:W-:-:S14]  /*02a0*/  DSETP.LTU.OR P0, PT, R8, R2, P0 ;  /* 0x000000020800722a */ /* 0x000fdc0000709400 */
        /* <DEDUP_REMOVED lines=10> */
.L_x_2:
        /* <DEDUP_REMOVED lines=11> */
.L_x_6:


//--------------------- .text._Z21markBoxObstacleKernelPhiiidddddddddh --------------------------
	.section	.text._Z21markBoxObstacleKernelPhiiidddddddddh,"ax",@progbits
	.align	128
        .global         _Z21markBoxObstacleKernelPhiiidddddddddh
        .type           _Z21markBoxObstacleKernelPhiiidddddddddh,@function
        .size           _Z21markBoxObstacleKernelPhiiidddddddddh,(.L_x_7 - _Z21markBoxObstacleKernelPhiiidddddddddh)
        .other          _Z21markBoxObstacleKernelPhiiidddddddddh,@"STO_CUDA_ENTRY STV_DEFAULT"
_Z21markBoxObstacleKernelPhiiidddddddddh:
.text._Z21markBoxObstacleKernelPhiiidddddddddh:
        /* <DEDUP_REMOVED lines=20> */
[----:B------:R-:W1:Y:S01]  /*0140*/  LDCU.64 UR4, c[0x0][0x398] ;  /* 0x00007300ff0477ac */ /* 0x000e620008000a00 */
[----:B------:R-:W1:Y:S01]  /*0150*/  I2F.F64 R6, R12 ;  /* 0x0000000c00067312 */ /* 0x000e620000201c00 */
[----:B------:R-:W2:Y:S05]  /*0160*/  LDCU.64 UR6, c[0x0][0x3a0] ;  /* 0x00007400ff0677ac */ /* 0x000eaa0008000a00 */
[----:B------:R-:W0:Y:S08]  /*0170*/  LDC.64 R10, c[0x0][0x3a8] ;  /* 0x0000ea00ff0a7b82 */ /* 0x000e300000000a00 */
[----:B------:R-:W3:Y:S01]  /*0180*/  LDC.64 R2, c[0x0][0x3d8] ;  /* 0x0000f600ff027b82 */ /* 0x000ee20000000a00 */
[----:B-1----:R-:W-:-:S07]  /*0190*/  DMUL R6, R6, UR4 ;  /* 0x0000000406067c28 */ /* 0x002fce0008000000 */
[----:B------:R-:W1:Y:S08]  /*01a0*/  LDC.64 R18, c[0x0][0x3c8] ;  /* 0x0000f200ff127b82 */ /* 0x000e700000000a00 */
[----:B------:R-:W4:Y:S01]  /*01b0*/  LDC.64 R16, c[0x0][0x3d0] ;  /* 0x0000f400ff107b82 */ /* 0x000f220000000a00 */
[C-C-:B0-----:R-:W-:Y:S02]  /*01c0*/  DFMA R4, R8.reuse, 0.5, R10.reuse ;  /* 0x3fe000000804782b */ /* 0x141fe4000000000a */
[----:B------:R-:W-:Y:S01]  /*01d0*/  DFMA R8, R8, -0.5, R10 ;  /* 0xbfe000000808782b */ /* 0x000fe2000000000a */
[----:B------:R-:W0:Y:S04]  /*01e0*/  I2F.F64.U32 R10, R0 ;  /* 0x00000000000a7312 */ /* 0x000e280000201800 */
[----:B------:R-:W4:Y:S01]  /*01f0*/  LDC.64 R14, c[0x0][0x3b8] ;  /* 0x0000ee00ff0e7b82 */ /* 0x000f220000000a00 */
[----:B---3--:R-:W-:-:S02]  /*0200*/  DADD R22, R4, R2 ;  /* 0x0000000004167229 */ /* 0x008fc40000000002 */
[----:B------:R-:W-:Y:S01]  /*0210*/  DADD R8, R8, -R2 ;  /* 0x0000000008087229 */ /* 0x000fe20000000802 */
[----:B------:R-:W2:Y:S04]  /*0220*/  I2F.F64.U32 R4, R13 ;  /* 0x0000000d00047312 */ /* 0x000ea80000201800 */
[----:B------:R-:W1:Y:S01]  /*0230*/  LDC.64 R20, c[0x0][0x3b0] ;  /* 0x0000ec00ff147b82 */ /* 0x000e620000000a00 */
[----:B------:R-:W-:Y:S02]  /*0240*/  DSETP.GTU.AND P0, PT, R6, R22, PT ;  /* 0x000000160600722a */ /* 0x000fe40003f0c000 */
[----:B0-----:R-:W-:-:S04]  /*0250*/  DMUL R10, R10, UR4 ;  /* 0x000000040a0a7c28 */ /* 0x001fc80008000000 */
[----:B------:R-:W-:Y:S01]  /*0260*/  DSETP.LTU.OR P1, PT, R6, R8, P0 ;  /* 0x000000080600722a */ /* 0x000fe20000729400 */
[----:B------:R-:W-:Y:S01]  /*0270*/  PLOP3.LUT P0, PT, PT, PT, PT, 0x8, 0x80 ;  /* 0x000000000080781c */ /* 0x000fe20003f0e170 */
[----:B--2---:R-:W-:Y:S02]  /*0280*/  DMUL R4, R4, UR6 ;  /* 0x0000000604047c28 */ /* 0x004fe40008000000 */
[C-C-:B----4-:R-:W-:Y:S02]  /*0290*/  DFMA R6, R16.reuse, 0.5, R14.reuse ;  /* 0x3fe000001006782b */ /* 0x150fe4000000000e */
[----:B------:R-:W-:Y:S02]  /*02a0*/  DFMA R14, R16, -0.5, R14 ;  /* 0xbfe00000100e782b */ /* 0x000fe4000000000e */
[C-C-:B-1----:R-:W-:Y:S02]  /*02b0*/  DFMA R8, R18.reuse, -0.5, R20.reuse ;  /* 0xbfe000001208782b */ /* 0x142fe40000000014 */
[----:B------:R-:W-:-:S02]  /*02c0*/  DFMA R18, R18, 0.5, R20 ;  /* 0x3fe000001212782b */ /* 0x000fc40000000014 */
[--C-:B------:R-:W-:Y:S02]  /*02d0*/  DADD R6, R6, R2.reuse ;  /* 0x0000000006067229 */ /* 0x100fe40000000002 */
[--C-:B------:R-:W-:Y:S02]  /*02e0*/  DADD R14, R14, -R2.reuse ;  /* 0x000000000e0e7229 */ /* 0x100fe40000000802 */
[--C-:B------:R-:W-:Y:S02]  /*02f0*/  DADD R8, R8, -R2.reuse ;  /* 0x0000000008087229 */ /* 0x100fe40000000802 */
[----:B------:R-:W-:Y:S02]  /*0300*/  DADD R18, R18, R2 ;  /* 0x0000000012127229 */ /* 0x000fe40000000002 */
[----:B------:R-:W-:-:S04]  /*0310*/  DSETP.GTU.AND P2, PT, R4, R6, PT ;  /* 0x000000060400722a */ /* 0x000fc80003f4c000 */
[----:B------:R-:W-:Y:S02]  /*0320*/  @!P1 DSETP.GE.AND P0, PT, R10, R8, PT ;  /* 0x000000080a00922a */ /* 0x000fe40003f06000 */
[----:B------:R-:W-:-:S04]  /*0330*/  DSETP.GE.AND P1, PT, R4, R14, !P2 ;  /* 0x0000000e0400722a */ /* 0x000fc80005726000 */
[----:B------:R-:W-:-:S06]  /*0340*/  DSETP.LE.AND P0, PT, R10, R18, P0 ;  /* 0x000000120a00722a */ /* 0x000fcc0000703000 */
[----:B------:R-:W-:-:S13]  /*0350*/  PLOP3.LUT P0, PT, P0, P1, PT, 0x80, 0x8 ;  /* 0x000000000008781c */ /* 0x000fda0000703070 */
[----:B------:R-:W-:Y:S05]  /*0360*/  @!P0 EXIT ;  /* 0x000000000000894d */ /* 0x000fea0003800000 */
        /* <DEDUP_REMOVED lines=9> */
.L_x_3:
        /* <DEDUP_REMOVED lines=16> */
.L_x_7:


//--------------------- .nv.shared.reserved.0     --------------------------
	.section	.nv.shared.reserved.0,"aw",@nobits
	.weak		__nv_reservedSMEM_offset_0_alias
	.size		__nv_reservedSMEM_offset_0_alias, 0, 64
	.other		__nv_reservedSMEM_offset_0_alias,@"STO_CUDA_RESERVED_SHARED STV_DEFAULT"
__nv_reservedSMEM_offset_0_alias:
	.zero		0
	.zero		64


//--------------------- .nv.global                --------------------------
	.section	.nv.global,"aw",@nobits
.nv.global:
	.type		_ZN34_INTERNAL_8092adc6_4_k_cu_08e556556thrust24THRUST_300001_SM_1000_NS12placeholders2_8E,@object
	.size		_ZN34_INTERNAL_8092adc6_4_k_cu_08e556556thrust24THRUST_300001_SM_1000_NS12placeholders2_8E,(_ZN34_INTERNAL_8092adc6_4_k_cu_08e556554cuda3std3__436_GLOBAL__N__8092adc6_4_k_cu_08e556556ignoreE - _ZN34_INTERNAL_8092adc6_4_k_cu_08e556556thrust24THRUST_300001_SM_1000_NS12placeholders2_8E)
_ZN34_INTERNAL_8092adc6_4_k_cu_08e556556thrust24THRUST_300001_SM_1000_NS12placeholders2_8E:
	.zero		1
	.type		_ZN34_INTERNAL_8092adc6_4_k_cu_08e556554cuda3std3__436_GLOBAL__N__8092adc6_4_k_cu_08e556556ignoreE,@object
	.size		_ZN34_INTERNAL_8092adc6_4_k_cu_08e556554cuda3std3__436_GLOBAL__N__8092adc6_4_k_cu_08e556556ignoreE,(_ZN34_INTERNAL_8092adc6_4_k_cu_08e556554cuda3std6ranges3__45__cpo4dataE - _ZN34_INTERNAL_8092adc6_4_k_cu_08e556554cuda3std3__436_GLOBAL__N__8092adc6_4_k_cu_08e556556ignoreE)
_ZN34_INTERNAL_8092adc6_4_k_cu_08e556554cuda3std3__436_GLOBAL__N__8092adc6_4_k_cu_08e556556ignoreE:
	.zero		1
	.type		_ZN34_INTERNAL_8092adc6_4_k_cu_08e556554cuda3std6ranges3__45__cpo4dataE,@object
	.size		_ZN34_INTERNAL_8092adc6_4_k_cu_08e556554cuda3std6ranges3__45__cpo4dataE,(_ZN34_INTERNAL_8092adc6_4_k_cu_08e556556thrust24THRUST_300001_SM_1000_NS6system3cpp3parE - _ZN34_INTERNAL_8092adc6_4_k_cu_08e556554cuda3std6ranges3__45__cpo4dataE)
_ZN34_INTERNAL_8092adc6_4_k_cu_08e556554cuda3std6ranges3__45__cpo4dataE:
	.zero		1
	.type		_ZN34_INTERNAL_8092adc6_4_k_cu_08e556556thrust24THRUST_300001_SM_1000_NS6system3cpp3parE,@object
	.size		_ZN34_INTERNAL_8092adc6_4_k_cu_08e556556thrust24THRUST_300001_SM_1000_NS6system3cpp3parE,(_ZN34_INTERNAL_8092adc6_4_k_cu_08e556554cuda3std3__45__cpo5beginE - _ZN34_INTERNAL_8092adc6_4_k_cu_08e556556thrust24THRUST_300001_SM_1000_NS6system3cpp3parE)
_ZN34_INTERNAL_8092adc6_4_k_cu_08e556556thrust24THRUST_300001_SM_1000_NS6system3cpp3parE:
	.zero		1
	.type		_ZN34_INTERNAL_8092adc6_4_k_cu_08e556554cuda3std3__45__cpo5beginE,@object
	.size		_ZN34_INTERNAL_8092adc6_4_k_cu_08e556554cuda3std3__45__cpo5beginE,(_ZN34_INTERNAL_8092adc6_4_k_cu_08e556554cuda3std6ranges3__45__cpo5beginE - _ZN34_INTERNAL_8092adc6_4_k_cu_08e556554cuda3std3__45__cpo5beginE)
_ZN34_INTERNAL_8092adc6_4_k_cu_08e556554cuda3std3__45__cpo5beginE:
	.zero		1
	.type		_ZN34_INTERNAL_8092adc6_4_k_cu_08e556554cuda3std6ranges3__45__cpo5beginE,@object
	.size		_ZN34_INTERNAL_8092adc6_4_k_cu_08e556554cuda3std6ranges3__45__cpo5beginE,(_ZN34_INTERNAL_8092adc6_4_k_cu_08e556556thrust24THRUST_300001_SM_1000_NS6deviceE - _ZN34_INTERNAL_8092adc6_4_k_cu_08e556554cuda3std6ranges3__45__cpo5beginE)
_ZN34_INTERNAL_8092adc6_4_k_cu_08e556554cuda3std6ranges3__45__cpo5beginE:
	.zero		1
	.type		_ZN34_INTERNAL_8092adc6_4_k_cu_08e556556thrust24THRUST_300001_SM_1000_NS6deviceE,@object
	.size		_ZN34_INTERNAL_8092adc6_4_k_cu_08e556556thrust24THRUST_300001_SM_1000_NS6deviceE,(_ZN34_INTERNAL_8092adc6_4_k_cu_08e556554cuda3std3__47nulloptE - _ZN34_INTERNAL_8092adc6_4_k_cu_08e556556thrust24THRUST_300001_SM_1000_NS6deviceE)
_ZN34_INTERNAL_8092adc6_4_k_cu_08e556556thrust24THRUST_300001_SM_1000_NS6deviceE:
	.zero		1
	.type		_ZN34_INTERNAL_8092adc6_4_k_cu_08e556554cuda3std3__47nulloptE,@object
	.size		_ZN34_INTERNAL_8092adc6_4_k_cu_08e556554cuda3std3__47nulloptE,(_ZN34_INTERNAL_8092adc6_4_k_cu_08e556554cuda3std6ranges3__45__cpo8distanceE - _ZN34_INTERNAL_8092adc6_4_k_cu_08e556554cuda3std3__47nulloptE)
_ZN34_INTERNAL_8092adc6_4_k_cu_08e556554cuda3std3__47nulloptE:
	.zero		1
	.type		_ZN34_INTERNAL_8092adc6_4_k_cu_08e556554cuda3std6ranges3__45__cpo8distanceE,@object
	.size		_ZN34_INTERNAL_8092adc6_4_k_cu_08e556554cuda3std6ranges3__45__cpo8distanceE,(_ZN34_INTERNAL_8092adc6_4_k_cu_08e556556thrust24THRUST_300001_SM_1000_NS12placeholders2_4E - _ZN34_INTERNAL_8092adc6_4_k_cu_08e556554cuda3std6ranges3__45__cpo8distanceE)
_ZN34_INTERNAL_8092adc6_4_k_cu_08e556554cuda3std6ranges3__45__cpo8distanceE:
	.zero		1
	.type		_ZN34_INTERNAL_8092adc6_4_k_cu_08e556556thrust24THRUST_300001_SM_1000_NS12placeholders2_4E,@object
	.size		_ZN34_INTERNAL_8092adc6_4_k_cu_08e556556thrust24THRUST_300001_SM_1000_NS12placeholders2_4E,(_ZN34_INTERNAL_8092adc6_4_k_cu_08e556554cuda3std3__45__cpo6rbeginE - _ZN34_INTERNAL_8092adc6_4_k_cu_08e556556thrust24THRUST_300001_SM_1000_NS12placeholders2_4E)
_ZN34_INTERNAL_8092adc6_4_k_cu_08e556556thrust24THRUST_300001_SM_1000_NS12placeholders2_4E:
	.zero		1
	.type		_ZN34_INTERNAL_8092adc6_4_k_cu_08e556554cuda3std3__45__cpo6rbeginE,@object
	.size		_ZN34_INTERNAL_8092adc6_4_k_cu_08e556554cuda3std3__45__cpo6rbeginE,(_ZN34_INTERNAL_8092adc6_4_k_cu_08e556554cuda3std6ranges3__45__cpo7advanceE - _ZN34_INTERNAL_8092adc6_4_k_cu_08e556554cuda3std3__45__cpo6rbeginE)
_ZN34_INTERNAL_8092adc6_4_k_cu_08e556554cuda3std3__45__cpo6rbeginE:
	.zero		1
	.type		_ZN34_INTERNAL_8092adc6_4_k_cu_08e556554cuda3std6ranges3__45__cpo7advanceE,@object
	.size		_ZN34_INTERNAL_8092adc6_4_k_cu_08e556554cuda3std6ranges3__45__cpo7advanceE,(_ZN34_INTERNAL_8092adc6_4_k_cu_08e556556thrust24THRUST_300001_SM_1000_NS12placeholders3_10E - _ZN34_INTERNAL_8092adc6_4_k_cu_08e556554cuda3std6ranges3__45__cpo7advanceE)
_ZN34_INTERNAL_8092adc6_4_k_cu_08e556554cuda3std6ranges3__45__cpo7advanceE:
	.zero		1
	.type		_ZN34_INTERNAL_8092adc6_4_k_cu_08e556556thrust24THRUST_300001_SM_1000_NS12placeholders3_10E,@object
	.size		_ZN34_INTERNAL_8092adc6_4_k_cu_08e556556thrust24THRUST_300001_SM_1000_NS12placeholders3_10E,(_ZN34_INTERNAL_8092adc6_4_k_cu_08e556554cuda3std3__48in_placeE - _ZN34_INTERNAL_8092adc6_4_k_cu_08e556556thrust24THRUST_300001_SM_1000_NS12placeholders3_10E)
_ZN34_INTERNAL_8092adc6_4_k_cu_08e556556thrust24THRUST_300001_SM_1000_NS12placeholders3_10E:
	.zero		1
	.type		_ZN34_INTERNAL_8092adc6_4_k_cu_08e556554cuda3std3__48in_placeE,@object
	.size		_ZN34_INTERNAL_8092adc6_4_k_cu_08e556554cuda3std3__48in_placeE,(_ZN34_INTERNAL_8092adc6_4_k_cu_08e556554cuda3std6ranges3__45__cpo4sizeE - _ZN34_INTERNAL_8092adc6_4_k_cu_08e556554cuda3std3__48in_placeE)
_ZN34_INTERNAL_8092adc6_4_k_cu_08e556554cuda3std3__48in_placeE:
	.zero		1
	.type		_ZN34_INTERNAL_8092adc6_4_k_cu_08e556554cuda3std6ranges3__45__cpo4sizeE,@object
	.size		_ZN34_INTERNAL_8092adc6_4_k_cu_08e556554cuda3std6ranges3__45__cpo4sizeE,(_ZN34_INTERNAL_8092adc6_4_k_cu_08e556556thrust24THRUST_300001_SM_1000_NS12placeholders2_2E - _ZN34_INTERNAL_8092adc6_4_k_cu_08e556554cuda3std6ranges3__45__cpo4sizeE)
_ZN34_INTERNAL_8092adc6_4_k_cu_08e556554cuda3std6ranges3__45__cpo4sizeE:
	.zero		1
	.type		_ZN34_INTERNAL_8092adc6_4_k_cu_08e556556thrust24THRUST_300001_SM_1000_NS12placeholders2_2E,@object
	.size		_ZN34_INTERNAL_8092adc6_4_k_cu_08e556556thrust24THRUST_300001_SM_1000_NS12placeholders2_2E,(_ZN34_INTERNAL_8092adc6_4_k_cu_08e556554cuda3std3__45__cpo6cbeginE - _ZN34_INTERNAL_8092adc6_4_k_cu_08e556556thrust24THRUST_300001_SM_1000_NS12placeholders2_2E)
_ZN34_INTERNAL_8092adc6_4_k_cu_08e556556thrust24THRUST_300001_SM_1000_NS12placeholders2_2E:
	.zero		1
	.type		_ZN34_INTERNAL_8092adc6_4_k_cu_08e556554cuda3std3__45__cpo6cbeginE,@object
	.size		_ZN34_INTERNAL_8092adc6_4_k_cu_08e556554cuda3std3__45__cpo6cbeginE,(_ZN34_INTERNAL_8092adc6_4_k_cu_08e556554cuda3std6ranges3__45__cpo6cbeginE - _ZN34_INTERNAL_8092adc6_4_k_cu_08e556554cuda3std3__45__cpo6cbeginE)
_ZN34_INTERNAL_8092adc6_4_k_cu_08e556554cuda3std3__45__cpo6cbeginE:
	.zero		1
	.type		_ZN34_INTERNAL_8092adc6_4_k_cu_08e556554cuda3std6ranges3__45__cpo6cbeginE,@object
	.size		_ZN34_INTERNAL_8092adc6_4_k_cu_08e556554cuda3std6ranges3__45__cpo6cbeginE,(_ZN34_INTERNAL_8092adc6_4_k_cu_08e556556thrust24THRUST_300001_SM_1000_NS12placeholders2_6E - _ZN34_INTERNAL_8092adc6_4_k_cu_08e556554cuda3std6ranges3__45__cpo6cbeginE)
_ZN34_INTERNAL_8092adc6_4_k_cu_08e556554cuda3std6ranges3__45__cpo6cbeginE:
	.zero		1
	.type		_ZN34_INTERNAL_8092adc6_4_k_cu_08e556556thrust24THRUST_300001_SM_1000_NS12placeholders2_6E,@object
	.size		_ZN34_INTERNAL_8092adc6_4_k_cu_08e556556thrust24THRUST_300001_SM_1000_NS12placeholders2_6E,(_ZN34_INTERNAL_8092adc6_4_k_cu_08e556554cuda3std3__45__cpo7crbeginE - _ZN34_INTERNAL_8092adc6_4_k_cu_08e556556thrust24THRUST_300001_SM_1000_NS12placeholders2_6E)
_ZN34_INTERNAL_8092adc6_4_k_cu_08e556556thrust24THRUST_300001_SM_1000_NS12placeholders2_6E:
	.zero		1
	.type		_ZN34_INTERNAL_8092adc6_4_k_cu_08e556554cuda3std3__45__cpo7crbeginE,@object
	.size		_ZN34_INTERNAL_8092adc6_4_k_cu_08e556554cuda3std3__45__cpo7crbeginE,(_ZN34_INTERNAL_8092adc6_4_k_cu_08e556554cuda3std6ranges3__45__cpo4nextE - _ZN34_INTERNAL_8092adc6_4_k_cu_08e556554cuda3std3__45__cpo7crbeginE)
_ZN34_INTERNAL_8092adc6_4_k_cu_08e556554cuda3std3__45__cpo7crbeginE:
	.zero		1
	.type		_ZN34_INTERNAL_8092adc6_4_k_cu_08e556554cuda3std6ranges3__45__cpo4nextE,@object
	.size		_ZN34_INTERNAL_8092adc6_4_k_cu_08e556554cuda3std6ranges3__45__cpo4nextE,(_ZN34_INTERNAL_8092adc6_4_k_cu_08e556554cuda3std6ranges3__45__cpo4swapE - _ZN34_INTERNAL_8092adc6_4_k_cu_08e556554cuda3std6ranges3__45__cpo4nextE)
_ZN34_INTERNAL_8092adc6_4_k_cu_08e556554cuda3std6ranges3__45__cpo4nextE:
	.zero		1
	.type		_ZN34_INTERNAL_8092adc6_4_k_cu_08e556554cuda3std6ranges3__45__cpo4swapE,@object
	.size		_ZN34_INTERNAL_8092adc6_4_k_cu_08e556554cuda3std6ranges3__45__cpo4swapE,(_ZN34_INTERNAL_8092adc6_4_k_cu_08e556556thrust24THRUST_300001_SM_1000_NS8cuda_cub10par_nosyncE - _ZN34_INTERNAL_8092adc6_4_k_cu_08e556554cuda3std6ranges3__45__cpo4swapE)
_ZN34_INTERNAL_8092adc6_4_k_cu_08e556554cuda3std6ranges3__45__cpo4swapE:
	.zero		1
	.type		_ZN34_INTERNAL_8092adc6_4_k_cu_08e556556thrust24THRUST_300001_SM_1000_NS8cuda_cub10par_nosyncE,@object
	.size		_ZN34_INTERNAL_8092adc6_4_k_cu_08e556556thrust24THRUST_300001_SM_1000_NS8cuda_cub10par_nosyncE,(_ZN34_INTERNAL_8092adc6_4_k_cu_08e556556thrust24THRUST_300001_SM_1000_NS3seqE - _ZN34_INTERNAL_8092adc6_4_k_cu_08e556556thrust24THRUST_300001_SM_1000_NS8cuda_cub10par_nosyncE)
_ZN34_INTERNAL_8092adc6_4_k_cu_08e556556thrust24THRUST_300001_SM_1000_NS8cuda_cub10par_nosyncE:
	.zero		1
	.type		_ZN34_INTERNAL_8092adc6_4_k_cu_08e556556thrust24THRUST_300001_SM_1000_NS3seqE,@object
	.size		_ZN34_INTERNAL_8092adc6_4_k_cu_08e556556thrust24THRUST_300001_SM_1000_NS3seqE,(_ZN34_INTERNAL_8092adc6_4_k_cu_08e556554cuda3std3__420unreachable_sentinelE - _ZN34_INTERNAL_8092adc6_4_k_cu_08e556556thrust24THRUST_300001_SM_1000_NS3seqE)
_ZN34_INTERNAL_8092adc6_4_k_cu_08e556556thrust24THRUST_300001_SM_1000_NS3seqE:
	.zero		1
	.type		_ZN34_INTERNAL_8092adc6_4_k_cu_08e556554cuda3std3__420unreachable_sentinelE,@object
	.size		_ZN34_INTERNAL_8092adc6_4_k_cu_08e556554cuda3std3__420unreachable_sentinelE,(_ZN34_INTERNAL_8092adc6_4_k_cu_08e556554cuda3std6ranges3__45__cpo5ssizeE - _ZN34_INTERNAL_8092adc6_4_k_cu_08e556554cuda3std3__420unreachable_sentinelE)
_ZN34_INTERNAL_8092adc6_4_k_cu_08e556554cuda3std3__420unreachable_sentinelE:
	.zero		1
	.type		_ZN34_INTERNAL_8092adc6_4_k_cu_08e556554cuda3std6ranges3__45__cpo5ssizeE,@object
	.size		_ZN34_INTERNAL_8092adc6_4_k_cu_08e556554cuda3std6ranges3__45__cpo5ssizeE,(_ZN34_INTERNAL_8092adc6_4_k_cu_08e556556thrust24THRUST_300001_SM_1000_NS12placeholders2_3E - _ZN34_INTERNAL_8092adc6_4_k_cu_08e556554cuda3std6ranges3__45__cpo5ssizeE)
_ZN34_INTERNAL_8092adc6_4_k_cu_08e556554cuda3std6ranges3__45__cpo5ssizeE:
	.zero		1
	.type		_ZN34_INTERNAL_8092adc6_4_k_cu_08e556556thrust24THRUST_300001_SM_1000_NS12placeholders2_3E,@object
	.size		_ZN34_INTERNAL_8092adc6_4_k_cu_08e556556thrust24THRUST_300001_SM_1000_NS12placeholders2_3E,(_ZN34_INTERNAL_8092adc6_4_k_cu_08e556554cuda3std3__45__cpo4cendE - _ZN34_INTERNAL_8092adc6_4_k_cu_08e556556thrust24THRUST_300001_SM_1000_NS12placeholders2_3E)
_ZN34_INTERNAL_8092adc6_4_k_cu_08e556556thrust24THRUST_300001_SM_1000_NS12placeholders2_3E:
	.zero		1
	.type		_ZN34_INTERNAL_8092adc6_4_k_cu_08e556554cuda3std3__45__cpo4cendE,@object
	.size		_ZN34_INTERNAL_8092adc6_4_k_cu_08e556554cuda3std3__45__cpo4cendE,(_ZN34_INTERNAL_8092adc6_4_k_cu_08e556554cuda3std6ranges3__45__cpo4cendE - _ZN34_INTERNAL_8092adc6_4_k_cu_08e556554cuda3std3__45__cpo4cendE)
_ZN34_INTERNAL_8092adc6_4_k_cu_08e556554cuda3std3__45__cpo4cendE:
	.zero		1
	.type		_ZN34_INTERNAL_8092adc6_4_k_cu_08e556554cuda3std6ranges3__45__cpo4cendE,@object
	.size		_ZN34_INTERNAL_8092adc6_4_k_cu_08e556554cuda3std6ranges3__45__cpo4cendE,(_ZN34_INTERNAL_8092adc6_4_k_cu_08e556556thrust24THRUST_300001_SM_1000_NS12placeholders2_7E - _ZN34_INTERNAL_8092adc6_4_k_cu_08e556554cuda3std6ranges3__45__cpo4cendE)
_ZN34_INTERNAL_8092adc6_4_k_cu_08e556554cuda3std6ranges3__45__cpo4cendE:
	.zero		1
	.type		_ZN34_INTERNAL_8092adc6_4_k_cu_08e556556thrust24THRUST_300001_SM_1000_NS12placeholders2_7E,@object
	.size		_ZN34_INTERNAL_8092adc6_4_k_cu_08e556556thrust24THRUST_300001_SM_1000_NS12placeholders2_7E,(_ZN34_INTERNAL_8092adc6_4_k_cu_08e556554cuda3std3__45__cpo5crendE - _ZN34_INTERNAL_8092adc6_4_k_cu_08e556556thrust24THRUST_300001_SM_1000_NS12placeholders2_7E)
_ZN34_INTERNAL_8092adc6_4_k_cu_08e556556thrust24THRUST_300001_SM_1000_NS12placeholders2_7E:
	.zero		1
	.type		_ZN34_INTERNAL_8092adc6_4_k_cu_08e556554cuda3std3__45__cpo5crendE,@object
	.size		_ZN34_INTERNAL_8092adc6_4_k_cu_08e556554cuda3std3__45__cpo5crendE,(_ZN34_INTERNAL_8092adc6_4_k_cu_08e556554cuda3std6ranges3__45__cpo4prevE - _ZN34_INTERNAL_8092adc6_4_k_cu_08e556554cuda3std3__45__cpo5crendE)
_ZN34_INTERNAL_8092adc6_4_k_cu_08e556554cuda3std3__45__cpo5crendE:
	.zero		1
	.type		_ZN34_INTERNAL_8092adc6_4_k_cu_08e556554cuda3std6ranges3__45__cpo4prevE,@object
	.size		_ZN34_INTERNAL_8092adc6_4_k_cu_08e556554cuda3std6ranges3__45__cpo4prevE,(_ZN34_INTERNAL_8092adc6_4_k_cu_08e556554cuda3std6ranges3__45__cpo9iter_moveE - _ZN34_INTERNAL_8092adc6_4_k_cu_08e556554cuda3std6ranges3__45__cpo4prevE)
_ZN34_INTERNAL_8092adc6_4_k_cu_08e556554cuda3std6ranges3__45__cpo4prevE:
	.zero		1
	.type		_ZN34_INTERNAL_8092adc6_4_k_cu_08e556554cuda3std6ranges3__45__cpo9iter_moveE,@object
	.size		_ZN34_INTERNAL_8092adc6_4_k_cu_08e556554cuda3std6ranges3__45__cpo9iter_moveE,(_ZN34_INTERNAL_8092adc6_4_k_cu_08e556556thrust24THRUST_300001_SM_1000_NS6system6detail10sequential3seqE - _ZN34_INTERNAL_8092adc6_4_k_cu_08e556554cuda3std6ranges3__45__cpo9iter_moveE)
_ZN34_INTERNAL_8092adc6_4_k_cu_08e556554cuda3std6ranges3__45__cpo9iter_moveE:
	.zero		1
	.type		_ZN34_INTERNAL_8092adc6_4_k_cu_08e556556thrust24THRUST_300001_SM_1000_NS6system6detail10sequential3seqE,@object
	.size		_ZN34_INTERNAL_8092adc6_4_k_cu_08e556556thrust24THRUST_300001_SM_1000_NS6system6detail10sequential3seqE,(_ZN34_INTERNAL_8092adc6_4_k_cu_08e556556thrust24THRUST_300001_SM_1000_NS12placeholders2_9E - _ZN34_INTERNAL_8092adc6_4_k_cu_08e556556thrust24THRUST_300001_SM_1000_NS6system6detail10sequential3seqE)
_ZN34_INTERNAL_8092adc6_4_k_cu_08e556556thrust24THRUST_300001_SM_1000_NS6system6detail10sequential3seqE:
	.zero		1
	.type		_ZN34_INTERNAL_8092adc6_4_k_cu_08e556556thrust24THRUST_300001_SM_1000_NS12placeholders2_9E,@object
	.size		_ZN34_INTERNAL_8092adc6_4_k_cu_08e556556thrust24THRUST_300001_SM_1000_NS12placeholders2_9E,(_ZN34_INTERNAL_8092adc6_4_k_cu_08e556554cuda3std3__419piecewise_constructE - _ZN34_INTERNAL_8092adc6_4_k_cu_08e556556thrust24THRUST_300001_SM_1000_NS12placeholders2_9E)
_ZN34_INTERNAL_8092adc6_4_k_cu_08e556556thrust24THRUST_300001_SM_1000_NS12placeholders2_9E:
	.zero		1
	.type		_ZN34_INTERNAL_8092adc6_4_k_cu_08e556554cuda3std3__419piecewise_constructE,@object
	.size		_ZN34_INTERNAL_8092adc6_4_k_cu_08e556554cuda3std3__419piecewise_constructE,(_ZN34_INTERNAL_8092adc6_4_k_cu_08e556554cuda3std6ranges3__45__cpo5cdataE - _ZN34_INTERNAL_8092adc6_4_k_cu_08e556554cuda3std3__419piecewise_constructE)
_ZN34_INTERNAL_8092adc6_4_k_cu_08e556554cuda3std3__419piecewise_constructE:
	.zero		1
	.type		_ZN34_INTERNAL_8092adc6_4_k_cu_08e556554cuda3std6ranges3__45__cpo5cdataE,@object
	.size		_ZN34_INTERNAL_8092adc6_4_k_cu_08e556554cuda3std6ranges3__45__cpo5cdataE,(_ZN34_INTERNAL_8092adc6_4_k_cu_08e556556thrust24THRUST_300001_SM_1000_NS12placeholders2_1E - _ZN34_INTERNAL_8092adc6_4_k_cu_08e556554cuda3std6ranges3__45__cpo5cdataE)
_ZN34_INTERNAL_8092adc6_4_k_cu_08e556554cuda3std6ranges3__45__cpo5cdataE:
	.zero		1
	.type		_ZN34_INTERNAL_8092adc6_4_k_cu_08e556556thrust24THRUST_300001_SM_1000_NS12placeholders2_1E,@object
	.size		_ZN34_INTERNAL_8092adc6_4_k_cu_08e556556thrust24THRUST_300001_SM_1000_NS12placeholders2_1E,(_ZN34_INTERNAL_8092adc6_4_k_cu_08e556554cuda3std3__45__cpo3endE - _ZN34_INTERNAL_8092adc6_4_k_cu_08e556556thrust24THRUST_300001_SM_1000_NS12placeholders2_1E)
_ZN34_INTERNAL_8092adc6_4_k_cu_08e556556thrust24THRUST_300001_SM_1000_NS12placeholders2_1E:
	.zero		1
	.type		_ZN34_INTERNAL_8092adc6_4_k_cu_08e556554cuda3std3__45__cpo3endE,@object
	.size		_ZN34_INTERNAL_8092adc6_4_k_cu_08e556554cuda3std3__45__cpo3endE,(_ZN34_INTERNAL_8092adc6_4_k_cu_08e556554cuda3std6ranges3__45__cpo3endE - _ZN34_INTERNAL_8092adc6_4_k_cu_08e556554cuda3std3__45__cpo3endE)
_ZN34_INTERNAL_8092adc6_4_k_cu_08e556554cuda3std3__45__cpo3endE:
	.zero		1
	.type		_ZN34_INTERNAL_8092adc6_4_k_cu_08e556554cuda3std6ranges3__45__cpo3endE,@object
	.size		_ZN34_INTERNAL_8092adc6_4_k_cu_08e556554cuda3std6ranges3__45__cpo3endE,(_ZN34_INTERNAL_8092adc6_4_k_cu_08e556556thrust24THRUST_300001_SM_1000_NS12placeholders2_5E - _ZN34_INTERNAL_8092adc6_4_k_cu_08e556554cuda3std6ranges3__45__cpo3endE)
_ZN34_INTERNAL_8092adc6_4_k_cu_08e556554cuda3std6ranges3__45__cpo3endE:
	.zero		1
	.type		_ZN34_INTERNAL_8092adc6_4_k_cu_08e556556thrust24THRUST_300001_SM_1000_NS12placeholders2_5E,@object
	.size		_ZN34_INTERNAL_8092adc6_4_k_cu_08e556556thrust24THRUST_300001_SM_1000_NS12placeholders2_5E,(_ZN34_INTERNAL_8092adc6_4_k_cu_08e556554cuda3std3__45__cpo4rendE - _ZN34_INTERNAL_8092adc6_4_k_cu_08e556556thrust24THRUST_300001_SM_1000_NS12placeholders2_5E)
_ZN34_INTERNAL_8092adc6_4_k_cu_08e556556thrust24THRUST_300001_SM_1000_NS12placeholders2_5E:
	.zero		1
	.type		_ZN34_INTERNAL_8092adc6_4_k_cu_08e556554cuda3std3__45__cpo4rendE,@object
	.size		_ZN34_INTERNAL_8092adc6_4_k_cu_08e556554cuda3std3__45__cpo4rendE,(_ZN34_INTERNAL_8092adc6_4_k_cu_08e556554cuda3std6ranges3__45__cpo9iter_swapE - _ZN34_INTERNAL_8092adc6_4_k_cu_08e556554cuda3std3__45__cpo4rendE)
_ZN34_INTERNAL_8092adc6_4_k_cu_08e556554cuda3std3__45__cpo4rendE:
	.zero		1
	.type		_ZN34_INTERNAL_8092adc6_4_k_cu_08e556554cuda3std6ranges3__45__cpo9iter_swapE,@object
	.size		_ZN34_INTERNAL_8092adc6_4_k_cu_08e556554cuda3std6ranges3__45__cpo9iter_swapE,(_ZN34_INTERNAL_8092adc6_4_k_cu_08e556554cuda3std3__48unexpectE - _ZN34_INTERNAL_8092adc6_4_k_cu_08e556554cuda3std6ranges3__45__cpo9iter_swapE)
_ZN34_INTERNAL_8092adc6_4_k_cu_08e556554cuda3std6ranges3__45__cpo9iter_swapE:
	.zero		1
	.type		_ZN34_INTERNAL_8092adc6_4_k_cu_08e556554cuda3std3__48unexpectE,@object
	.size		_ZN34_INTERNAL_8092adc6_4_k_cu_08e556554cuda3std3__48unexpectE,(_ZN34_INTERNAL_8092adc6_4_k_cu_08e556556thrust24THRUST_300001_SM_1000_NS8cuda_cub3parE - _ZN34_INTERNAL_8092adc6_4_k_cu_08e556554cuda3std3__48unexpectE)
_ZN34_INTERNAL_8092adc6_4_k_cu_08e556554cuda3std3__48unexpectE:
	.zero		1
	.type		_ZN34_INTERNAL_8092adc6_4_k_cu_08e556556thrust24THRUST_300001_SM_1000_NS8cuda_cub3parE,@object
	.size		_ZN34_INTERNAL_8092adc6_4_k_cu_08e556556thrust24THRUST_300001_SM_1000_NS8cuda_cub3parE,(.L_29 - _ZN34_INTERNAL_8092adc6_4_k_cu_08e556556thrust24THRUST_300001_SM_1000_NS8cuda_cub3parE)
_ZN34_INTERNAL_8092adc6_4_k_cu_08e556556thrust24THRUST_300001_SM_1000_NS8cuda_cub3parE:
	.zero		1
.L_29:


//--------------------- .nv.constant0._ZN3cub18CUB_300001_SM_10006detail11EmptyKernelIvEEvv --------------------------
	.section	.nv.constant0._ZN3cub18CUB_300001_SM_10006detail11EmptyKernelIvEEvv,"a",@progbits
	.sectionflags	@""
	.align	4
.nv.constant0._ZN3cub18CUB_300001_SM_10006detail11EmptyKernelIvEEvv:
	.zero		896


//--------------------- .nv.constant0._Z24markSphereObstacleKernelPhiiidddddddh --------------------------
	.section	.nv.constant0._Z24markSphereObstacleKernelPhiiidddddddh,"a",@progbits
	.sectionflags	@""
	.align	4
.nv.constant0._Z24markSphereObstacleKernelPhiiidddddddh:
	.zero		977


//--------------------- .nv.constant0._Z26markCylinderObstacleKernelPhiiiddddddddh --------------------------
	.section	.nv.constant0._Z26markCylinderObstacleKernelPhiiiddddddddh,"a",@progbits
	.sectionflags	@""
	.align	4
.nv.constant0._Z26markCylinderObstacleKernelPhiiiddddddddh:
	.zero		985


//--------------------- .nv.constant0._Z21markBoxObstacleKernelPhiiidddddddddh --------------------------
	.section	.nv.constant0._Z21markBoxObstacleKernelPhiiidddddddddh,"a",@progbits
	.sectionflags	@""
	.align	4
.nv.constant0._Z21markBoxObstacleKernelPhiiidddddddddh:
	.zero		993


//--------------------- SYMBOLS --------------------------

	.type		.nv.reservedSmem.offset0,@object
	.size		.nv.reservedSmem.offset0,0x4
